//
// Generated by NVIDIA NVVM Compiler
//
// Compiler Build ID: CL-36424714
// Cuda compilation tools, release 13.0, V13.0.88
// Based on NVVM 20.0.0
//

.version 9.0
.target sm_100
.address_size 64

	// .globl	_Z12get_distancePKfS0_PfiS0_S0_i
.global .align 1 .b8 _ZN34_INTERNAL_25d094c9_4_k_cu_6376b39a4cuda3std3__45__cpo5beginE[1];
.global .align 1 .b8 _ZN34_INTERNAL_25d094c9_4_k_cu_6376b39a4cuda3std3__45__cpo3endE[1];
.global .align 1 .b8 _ZN34_INTERNAL_25d094c9_4_k_cu_6376b39a4cuda3std3__45__cpo6cbeginE[1];
.global .align 1 .b8 _ZN34_INTERNAL_25d094c9_4_k_cu_6376b39a4cuda3std3__45__cpo4cendE[1];
.global .align 1 .b8 _ZN34_INTERNAL_25d094c9_4_k_cu_6376b39a4cuda3std3__45__cpo6rbeginE[1];
.global .align 1 .b8 _ZN34_INTERNAL_25d094c9_4_k_cu_6376b39a4cuda3std3__45__cpo4rendE[1];
.global .align 1 .b8 _ZN34_INTERNAL_25d094c9_4_k_cu_6376b39a4cuda3std3__45__cpo7crbeginE[1];
.global .align 1 .b8 _ZN34_INTERNAL_25d094c9_4_k_cu_6376b39a4cuda3std3__45__cpo5crendE[1];
.global .align 1 .b8 _ZN34_INTERNAL_25d094c9_4_k_cu_6376b39a4cuda3std3__436_GLOBAL__N__25d094c9_4_k_cu_6376b39a6ignoreE[1];
.global .align 1 .b8 _ZN34_INTERNAL_25d094c9_4_k_cu_6376b39a4cuda3std3__419piecewise_constructE[1];
.global .align 1 .b8 _ZN34_INTERNAL_25d094c9_4_k_cu_6376b39a4cuda3std3__48in_placeE[1];
.global .align 1 .b8 _ZN34_INTERNAL_25d094c9_4_k_cu_6376b39a4cuda3std3__420unreachable_sentinelE[1];
.global .align 1 .b8 _ZN34_INTERNAL_25d094c9_4_k_cu_6376b39a4cuda3std3__47nulloptE[1];
.global .align 1 .b8 _ZN34_INTERNAL_25d094c9_4_k_cu_6376b39a4cuda3std3__48unexpectE[1];
.global .align 1 .b8 _ZN34_INTERNAL_25d094c9_4_k_cu_6376b39a4cuda3std6ranges3__45__cpo4swapE[1];
.global .align 1 .b8 _ZN34_INTERNAL_25d094c9_4_k_cu_6376b39a4cuda3std6ranges3__45__cpo9iter_moveE[1];
.global .align 1 .b8 _ZN34_INTERNAL_25d094c9_4_k_cu_6376b39a4cuda3std6ranges3__45__cpo5beginE[1];
.global .align 1 .b8 _ZN34_INTERNAL_25d094c9_4_k_cu_6376b39a4cuda3std6ranges3__45__cpo3endE[1];
.global .align 1 .b8 _ZN34_INTERNAL_25d094c9_4_k_cu_6376b39a4cuda3std6ranges3__45__cpo6cbeginE[1];
.global .align 1 .b8 _ZN34_INTERNAL_25d094c9_4_k_cu_6376b39a4cuda3std6ranges3__45__cpo4cendE[1];
.global .align 1 .b8 _ZN34_INTERNAL_25d094c9_4_k_cu_6376b39a4cuda3std6ranges3__45__cpo7advanceE[1];
.global .align 1 .b8 _ZN34_INTERNAL_25d094c9_4_k_cu_6376b39a4cuda3std6ranges3__45__cpo9iter_swapE[1];
.global .align 1 .b8 _ZN34_INTERNAL_25d094c9_4_k_cu_6376b39a4cuda3std6ranges3__45__cpo4nextE[1];
.global .align 1 .b8 _ZN34_INTERNAL_25d094c9_4_k_cu_6376b39a4cuda3std6ranges3__45__cpo4prevE[1];
.global .align 1 .b8 _ZN34_INTERNAL_25d094c9_4_k_cu_6376b39a4cuda3std6ranges3__45__cpo4dataE[1];
.global .align 1 .b8 _ZN34_INTERNAL_25d094c9_4_k_cu_6376b39a4cuda3std6ranges3__45__cpo5cdataE[1];
.global .align 1 .b8 _ZN34_INTERNAL_25d094c9_4_k_cu_6376b39a4cuda3std6ranges3__45__cpo4sizeE[1];
.global .align 1 .b8 _ZN34_INTERNAL_25d094c9_4_k_cu_6376b39a4cuda3std6ranges3__45__cpo5ssizeE[1];
.global .align 1 .b8 _ZN34_INTERNAL_25d094c9_4_k_cu_6376b39a4cuda3std6ranges3__45__cpo8distanceE[1];
.global .align 1 .b8 _ZN34_INTERNAL_25d094c9_4_k_cu_6376b39a6thrust24THRUST_300001_SM_1000_NS8cuda_cub3parE[1];
.global .align 1 .b8 _ZN34_INTERNAL_25d094c9_4_k_cu_6376b39a6thrust24THRUST_300001_SM_1000_NS8cuda_cub10par_nosyncE[1];
.global .align 1 .b8 _ZN34_INTERNAL_25d094c9_4_k_cu_6376b39a6thrust24THRUST_300001_SM_1000_NS6system6detail10sequential3seqE[1];
.global .align 1 .b8 _ZN34_INTERNAL_25d094c9_4_k_cu_6376b39a6thrust24THRUST_300001_SM_1000_NS12placeholders2_1E[1];
.global .align 1 .b8 _ZN34_INTERNAL_25d094c9_4_k_cu_6376b39a6thrust24THRUST_300001_SM_1000_NS12placeholders2_2E[1];
.global .align 1 .b8 _ZN34_INTERNAL_25d094c9_4_k_cu_6376b39a6thrust24THRUST_300001_SM_1000_NS12placeholders2_3E[1];
.global .align 1 .b8 _ZN34_INTERNAL_25d094c9_4_k_cu_6376b39a6thrust24THRUST_300001_SM_1000_NS12placeholders2_4E[1];
.global .align 1 .b8 _ZN34_INTERNAL_25d094c9_4_k_cu_6376b39a6thrust24THRUST_300001_SM_1000_NS12placeholders2_5E[1];
.global .align 1 .b8 _ZN34_INTERNAL_25d094c9_4_k_cu_6376b39a6thrust24THRUST_300001_SM_1000_NS12placeholders2_6E[1];
.global .align 1 .b8 _ZN34_INTERNAL_25d094c9_4_k_cu_6376b39a6thrust24THRUST_300001_SM_1000_NS12placeholders2_7E[1];
.global .align 1 .b8 _ZN34_INTERNAL_25d094c9_4_k_cu_6376b39a6thrust24THRUST_300001_SM_1000_NS12placeholders2_8E[1];
.global .align 1 .b8 _ZN34_INTERNAL_25d094c9_4_k_cu_6376b39a6thrust24THRUST_300001_SM_1000_NS12placeholders2_9E[1];
.global .align 1 .b8 _ZN34_INTERNAL_25d094c9_4_k_cu_6376b39a6thrust24THRUST_300001_SM_1000_NS12placeholders3_10E[1];
.global .align 1 .b8 _ZN34_INTERNAL_25d094c9_4_k_cu_6376b39a6thrust24THRUST_300001_SM_1000_NS3seqE[1];

.visible .entry _Z12get_distancePKfS0_PfiS0_S0_i(
	.param .u64 .ptr .align 1 _Z12get_distancePKfS0_PfiS0_S0_i_param_0,
	.param .u64 .ptr .align 1 _Z12get_distancePKfS0_PfiS0_S0_i_param_1,
	.param .u64 .ptr .align 1 _Z12get_distancePKfS0_PfiS0_S0_i_param_2,
	.param .u32 _Z12get_distancePKfS0_PfiS0_S0_i_param_3,
	.param .u64 .ptr .align 1 _Z12get_distancePKfS0_PfiS0_S0_i_param_4,
	.param .u64 .ptr .align 1 _Z12get_distancePKfS0_PfiS0_S0_i_param_5,
	.param .u32 _Z12get_distancePKfS0_PfiS0_S0_i_param_6
)
{
	.reg .pred 	%p<27>;
	.reg .b32 	%r<34>;
	.reg .b32 	%f<129>;
	.reg .b64 	%rd<35>;

	ld.param.u64 	%rd12, [_Z12get_distancePKfS0_PfiS0_S0_i_param_0];
	ld.param.u64 	%rd13, [_Z12get_distancePKfS0_PfiS0_S0_i_param_1];
	ld.param.u64 	%rd14, [_Z12get_distancePKfS0_PfiS0_S0_i_param_2];
	ld.param.u32 	%r20, [_Z12get_distancePKfS0_PfiS0_S0_i_param_3];
	ld.param.u64 	%rd15, [_Z12get_distancePKfS0_PfiS0_S0_i_param_4];
	ld.param.u64 	%rd16, [_Z12get_distancePKfS0_PfiS0_S0_i_param_5];
	ld.param.u32 	%r21, [_Z12get_distancePKfS0_PfiS0_S0_i_param_6];
	cvta.to.global.u64 	%rd1, %rd16;
	cvta.to.global.u64 	%rd2, %rd15;
	cvta.to.global.u64 	%rd3, %rd14;
	mov.u32 	%r22, %ctaid.x;
	mov.u32 	%r23, %ntid.x;
	mov.u32 	%r24, %tid.x;
	mad.lo.s32 	%r28, %r22, %r23, %r24;
	mov.u32 	%r25, %nctaid.x;
	mul.lo.s32 	%r2, %r23, %r25;
	setp.ge.s32 	%p1, %r28, %r20;
	@%p1 bra 	$L__BB0_16;
	setp.gt.s32 	%p2, %r21, 0;
	@%p2 bra 	$L__BB0_2;
	bra.uni 	$L__BB0_15;
$L__BB0_2:
	and.b32  	%r3, %r21, 7;
	add.s32 	%r4, %r3, -1;
	and.b32  	%r5, %r21, 3;
	and.b32  	%r6, %r21, 2147483640;
	and.b32  	%r7, %r21, 1;
	neg.s32 	%r8, %r6;
	cvta.to.global.u64 	%rd4, %rd12;
	cvta.to.global.u64 	%rd5, %rd13;
$L__BB0_3:
	setp.lt.u32 	%p4, %r21, 8;
	mul.wide.s32 	%rd19, %r28, 4;
	add.s64 	%rd20, %rd4, %rd19;
	ld.global.f32 	%f1, [%rd20];
	add.s64 	%rd21, %rd5, %rd19;
	ld.global.f32 	%f2, [%rd21];
	mov.f32 	%f128, 0f7F7FFFFF;
	mov.b32 	%r31, 0;
	@%p4 bra 	$L__BB0_6;
	add.s64 	%rd34, %rd2, 16;
	add.s64 	%rd33, %rd1, 16;
	mov.f32 	%f128, 0f7F7FFFFF;
	mov.u32 	%r29, %r8;
$L__BB0_5:
	.pragma "nounroll";
	ld.global.f32 	%f18, [%rd34+-16];
	ld.global.f32 	%f19, [%rd33+-16];
	sub.f32 	%f20, %f1, %f18;
	sub.f32 	%f21, %f2, %f19;
	mul.f32 	%f22, %f21, %f21;
	fma.rn.f32 	%f23, %f20, %f20, %f22;
	setp.lt.f32 	%p5, %f23, %f128;
	selp.f32 	%f24, %f23, %f128, %p5;
	ld.global.f32 	%f25, [%rd34+-12];
	ld.global.f32 	%f26, [%rd33+-12];
	sub.f32 	%f27, %f1, %f25;
	sub.f32 	%f28, %f2, %f26;
	mul.f32 	%f29, %f28, %f28;
	fma.rn.f32 	%f30, %f27, %f27, %f29;
	setp.lt.f32 	%p6, %f30, %f24;
	selp.f32 	%f31, %f30, %f24, %p6;
	ld.global.f32 	%f32, [%rd34+-8];
	ld.global.f32 	%f33, [%rd33+-8];
	sub.f32 	%f34, %f1, %f32;
	sub.f32 	%f35, %f2, %f33;
	mul.f32 	%f36, %f35, %f35;
	fma.rn.f32 	%f37, %f34, %f34, %f36;
	setp.lt.f32 	%p7, %f37, %f31;
	selp.f32 	%f38, %f37, %f31, %p7;
	ld.global.f32 	%f39, [%rd34+-4];
	ld.global.f32 	%f40, [%rd33+-4];
	sub.f32 	%f41, %f1, %f39;
	sub.f32 	%f42, %f2, %f40;
	mul.f32 	%f43, %f42, %f42;
	fma.rn.f32 	%f44, %f41, %f41, %f43;
	setp.lt.f32 	%p8, %f44, %f38;
	selp.f32 	%f45, %f44, %f38, %p8;
	ld.global.f32 	%f46, [%rd34];
	ld.global.f32 	%f47, [%rd33];
	sub.f32 	%f48, %f1, %f46;
	sub.f32 	%f49, %f2, %f47;
	mul.f32 	%f50, %f49, %f49;
	fma.rn.f32 	%f51, %f48, %f48, %f50;
	setp.lt.f32 	%p9, %f51, %f45;
	selp.f32 	%f52, %f51, %f45, %p9;
	ld.global.f32 	%f53, [%rd34+4];
	ld.global.f32 	%f54, [%rd33+4];
	sub.f32 	%f55, %f1, %f53;
	sub.f32 	%f56, %f2, %f54;
	mul.f32 	%f57, %f56, %f56;
	fma.rn.f32 	%f58, %f55, %f55, %f57;
	setp.lt.f32 	%p10, %f58, %f52;
	selp.f32 	%f59, %f58, %f52, %p10;
	ld.global.f32 	%f60, [%rd34+8];
	ld.global.f32 	%f61, [%rd33+8];
	sub.f32 	%f62, %f1, %f60;
	sub.f32 	%f63, %f2, %f61;
	mul.f32 	%f64, %f63, %f63;
	fma.rn.f32 	%f65, %f62, %f62, %f64;
	setp.lt.f32 	%p11, %f65, %f59;
	selp.f32 	%f66, %f65, %f59, %p11;
	ld.global.f32 	%f67, [%rd34+12];
	ld.global.f32 	%f68, [%rd33+12];
	sub.f32 	%f69, %f1, %f67;
	sub.f32 	%f70, %f2, %f68;
	mul.f32 	%f71, %f70, %f70;
	fma.rn.f32 	%f72, %f69, %f69, %f71;
	setp.lt.f32 	%p12, %f72, %f66;
	selp.f32 	%f128, %f72, %f66, %p12;
	add.s32 	%r29, %r29, 8;
	add.s64 	%rd34, %rd34, 32;
	add.s64 	%rd33, %rd33, 32;
	setp.ne.s32 	%p13, %r29, 0;
	mov.u32 	%r31, %r6;
	@%p13 bra 	$L__BB0_5;
$L__BB0_6:
	setp.eq.s32 	%p14, %r3, 0;
	@%p14 bra 	$L__BB0_14;
	setp.lt.u32 	%p15, %r4, 3;
	@%p15 bra 	$L__BB0_9;
	mul.wide.u32 	%rd22, %r31, 4;
	add.s64 	%rd23, %rd2, %rd22;
	ld.global.f32 	%f74, [%rd23];
	add.s64 	%rd24, %rd1, %rd22;
	ld.global.f32 	%f75, [%rd24];
	sub.f32 	%f76, %f1, %f74;
	sub.f32 	%f77, %f2, %f75;
	mul.f32 	%f78, %f77, %f77;
	fma.rn.f32 	%f79, %f76, %f76, %f78;
	setp.lt.f32 	%p16, %f79, %f128;
	selp.f32 	%f80, %f79, %f128, %p16;
	ld.global.f32 	%f81, [%rd23+4];
	ld.global.f32 	%f82, [%rd24+4];
	sub.f32 	%f83, %f1, %f81;
	sub.f32 	%f84, %f2, %f82;
	mul.f32 	%f85, %f84, %f84;
	fma.rn.f32 	%f86, %f83, %f83, %f85;
	setp.lt.f32 	%p17, %f86, %f80;
	selp.f32 	%f87, %f86, %f80, %p17;
	ld.global.f32 	%f88, [%rd23+8];
	ld.global.f32 	%f89, [%rd24+8];
	sub.f32 	%f90, %f1, %f88;
	sub.f32 	%f91, %f2, %f89;
	mul.f32 	%f92, %f91, %f91;
	fma.rn.f32 	%f93, %f90, %f90, %f92;
	setp.lt.f32 	%p18, %f93, %f87;
	selp.f32 	%f94, %f93, %f87, %p18;
	ld.global.f32 	%f95, [%rd23+12];
	ld.global.f32 	%f96, [%rd24+12];
	sub.f32 	%f97, %f1, %f95;
	sub.f32 	%f98, %f2, %f96;
	mul.f32 	%f99, %f98, %f98;
	fma.rn.f32 	%f100, %f97, %f97, %f99;
	setp.lt.f32 	%p19, %f100, %f94;
	selp.f32 	%f128, %f100, %f94, %p19;
	add.s32 	%r31, %r31, 4;
$L__BB0_9:
	setp.eq.s32 	%p20, %r5, 0;
	@%p20 bra 	$L__BB0_14;
	setp.eq.s32 	%p21, %r5, 1;
	@%p21 bra 	$L__BB0_12;
	mul.wide.u32 	%rd25, %r31, 4;
	add.s64 	%rd26, %rd2, %rd25;
	ld.global.f32 	%f102, [%rd26];
	add.s64 	%rd27, %rd1, %rd25;
	ld.global.f32 	%f103, [%rd27];
	sub.f32 	%f104, %f1, %f102;
	sub.f32 	%f105, %f2, %f103;
	mul.f32 	%f106, %f105, %f105;
	fma.rn.f32 	%f107, %f104, %f104, %f106;
	setp.lt.f32 	%p22, %f107, %f128;
	selp.f32 	%f108, %f107, %f128, %p22;
	ld.global.f32 	%f109, [%rd26+4];
	ld.global.f32 	%f110, [%rd27+4];
	sub.f32 	%f111, %f1, %f109;
	sub.f32 	%f112, %f2, %f110;
	mul.f32 	%f113, %f112, %f112;
	fma.rn.f32 	%f114, %f111, %f111, %f113;
	setp.lt.f32 	%p23, %f114, %f108;
	selp.f32 	%f128, %f114, %f108, %p23;
	add.s32 	%r31, %r31, 2;
$L__BB0_12:
	setp.eq.s32 	%p24, %r7, 0;
	@%p24 bra 	$L__BB0_14;
	mul.wide.u32 	%rd28, %r31, 4;
	add.s64 	%rd29, %rd2, %rd28;
	ld.global.f32 	%f115, [%rd29];
	add.s64 	%rd30, %rd1, %rd28;
	ld.global.f32 	%f116, [%rd30];
	sub.f32 	%f117, %f1, %f115;
	sub.f32 	%f118, %f2, %f116;
	mul.f32 	%f119, %f118, %f118;
	fma.rn.f32 	%f120, %f117, %f117, %f119;
	setp.lt.f32 	%p25, %f120, %f128;
	selp.f32 	%f128, %f120, %f128, %p25;
$L__BB0_14:
	mul.wide.s32 	%rd31, %r28, 4;
	add.s64 	%rd32, %rd3, %rd31;
	st.global.f32 	[%rd32+4], %f128;
	add.s32 	%r28, %r28, %r2;
	setp.lt.s32 	%p26, %r28, %r20;
	@%p26 bra 	$L__BB0_3;
	bra.uni 	$L__BB0_16;
$L__BB0_15:
	mul.wide.s32 	%rd17, %r28, 4;
	add.s64 	%rd18, %rd3, %rd17;
	mov.b32 	%r26, 2139095039;
	st.global.u32 	[%rd18+4], %r26;
	add.s32 	%r28, %r28, %r2;
	setp.lt.s32 	%p3, %r28, %r20;
	@%p3 bra 	$L__BB0_15;
$L__BB0_16:
	ret;

}
	// .globl	_Z14choice_clusterPKfS0_S0_iPfS1_if
.visible .entry _Z14choice_clusterPKfS0_S0_iPfS1_if(
	.param .u64 .ptr .align 1 _Z14choice_clusterPKfS0_S0_iPfS1_if_param_0,
	.param .u64 .ptr .align 1 _Z14choice_clusterPKfS0_S0_iPfS1_if_param_1,
	.param .u64 .ptr .align 1 _Z14choice_clusterPKfS0_S0_iPfS1_if_param_2,
	.param .u32 _Z14choice_clusterPKfS0_S0_iPfS1_if_param_3,
	.param .u64 .ptr .align 1 _Z14choice_clusterPKfS0_S0_iPfS1_if_param_4,
	.param .u64 .ptr .align 1 _Z14choice_clusterPKfS0_S0_iPfS1_if_param_5,
	.param .u32 _Z14choice_clusterPKfS0_S0_iPfS1_if_param_6,
	.param .f32 _Z14choice_clusterPKfS0_S0_iPfS1_if_param_7
)
{
	.reg .pred 	%p<5>;
	.reg .b32 	%r<12>;
	.reg .b32 	%f<8>;
	.reg .b64 	%rd<21>;

	ld.param.u64 	%rd3, [_Z14choice_clusterPKfS0_S0_iPfS1_if_param_0];
	ld.param.u64 	%rd4, [_Z14choice_clusterPKfS0_S0_iPfS1_if_param_1];
	ld.param.u64 	%rd7, [_Z14choice_clusterPKfS0_S0_iPfS1_if_param_2];
	ld.param.u32 	%r6, [_Z14choice_clusterPKfS0_S0_iPfS1_if_param_3];
	ld.param.u64 	%rd5, [_Z14choice_clusterPKfS0_S0_iPfS1_if_param_4];
	ld.param.u64 	%rd6, [_Z14choice_clusterPKfS0_S0_iPfS1_if_param_5];
	ld.param.u32 	%r7, [_Z14choice_clusterPKfS0_S0_iPfS1_if_param_6];
	ld.param.f32 	%f2, [_Z14choice_clusterPKfS0_S0_iPfS1_if_param_7];
	cvta.to.global.u64 	%rd1, %rd7;
	mov.u32 	%r8, %ctaid.x;
	mov.u32 	%r1, %ntid.x;
	mov.u32 	%r9, %tid.x;
	mad.lo.s32 	%r11, %r8, %r1, %r9;
	mul.wide.s32 	%rd8, %r6, 4;
	add.s64 	%rd9, %rd1, %rd8;
	ld.global.f32 	%f3, [%rd9];
	mul.f32 	%f1, %f2, %f3;
	setp.ge.s32 	%p1, %r11, %r6;
	@%p1 bra 	$L__BB1_6;
	mov.u32 	%r10, %nctaid.x;
	mul.lo.s32 	%r3, %r1, %r10;
$L__BB1_2:
	mul.wide.s32 	%rd10, %r11, 4;
	add.s64 	%rd2, %rd1, %rd10;
	ld.global.f32 	%f4, [%rd2];
	setp.gtu.f32 	%p2, %f4, %f1;
	@%p2 bra 	$L__BB1_5;
	ld.global.f32 	%f5, [%rd2+4];
	setp.geu.f32 	%p3, %f1, %f5;
	@%p3 bra 	$L__BB1_5;
	cvta.to.global.u64 	%rd11, %rd3;
	add.s64 	%rd13, %rd11, %rd10;
	ld.global.f32 	%f6, [%rd13];
	cvta.to.global.u64 	%rd14, %rd5;
	mul.wide.s32 	%rd15, %r7, 4;
	add.s64 	%rd16, %rd14, %rd15;
	st.global.f32 	[%rd16], %f6;
	cvta.to.global.u64 	%rd17, %rd4;
	add.s64 	%rd18, %rd17, %rd10;
	ld.global.f32 	%f7, [%rd18];
	cvta.to.global.u64 	%rd19, %rd6;
	add.s64 	%rd20, %rd19, %rd15;
	st.global.f32 	[%rd20], %f7;
	bra.uni 	$L__BB1_6;
$L__BB1_5:
	add.s32 	%r11, %r11, %r3;
	setp.lt.s32 	%p4, %r11, %r6;
	@%p4 bra 	$L__BB1_2;
$L__BB1_6:
	ret;

}
	// .globl	_ZN3cub18CUB_300001_SM_10006detail11EmptyKernelIvEEvv
.visible .entry _ZN3cub18CUB_300001_SM_10006detail11EmptyKernelIvEEvv()
{


	ret;

}


// ===== COMPILED SASS (sm_100) =====

	.target	sm_100

	.elftype	@"ET_EXEC"


//--------------------- .note.nv.tkinfo           --------------------------
	.section	.note.nv.tkinfo,"",@"SHT_NOTE"
	.sectionflags	@"SHF_NOTE_NV_TKINFO"
	.tkinfo
        /*0018*/ 	.word	0x00000002
        /*0030*/ 	.string	""
        /*0030*/ 	.string	"ptxas"
        /*0030*/ 	.string	"Cuda compilation tools, release 13.0, V13.0.88"
        /*0030*/ 	.string	"Build cuda_13.0.r13.0/compiler.36424714_0"
        /*0030*/ 	.string	"-arch sm_100 -m 64 "



//--------------------- .note.nv.cuinfo           --------------------------
	.section	.note.nv.cuinfo,"",@"SHT_NOTE"
	.sectionflags	@"SHF_NOTE_NV_CUINFO"
        /*0018*/ 	.short	0x0002
        /*001a*/ 	.short	0x0064
        /*001c*/ 	.short	0x0082
	.zero		2


//--------------------- .nv.info                  --------------------------
	.section	.nv.info,"",@"SHT_CUDA_INFO"
	.align	4


	//----- nvinfo : EIATTR_REGCOUNT
	.align		4
        /*0000*/ 	.byte	0x04, 0x2f
        /*0002*/ 	.short	(.L_44 - .L_43)
	.align		4
.L_43:
        /*0004*/ 	.word	index@(_Z12get_distancePKfS0_PfiS0_S0_i)
        /*0008*/ 	.word	0x0000001d


	//----- nvinfo : EIATTR_FRAME_SIZE
	.align		4
.L_44:
        /*000c*/ 	.byte	0x04, 0x11
        /*000e*/ 	.short	(.L_46 - .L_45)
	.align		4
.L_45:
        /*0010*/ 	.word	index@(_Z12get_distancePKfS0_PfiS0_S0_i)
        /*0014*/ 	.word	0x00000000


	//----- nvinfo : EIATTR_REGCOUNT
	.align		4
.L_46:
        /*0018*/ 	.byte	0x04, 0x2f
        /*001a*/ 	.short	(.L_48 - .L_47)
	.align		4
.L_47:
        /*001c*/ 	.word	index@(_Z14choice_clusterPKfS0_S0_iPfS1_if)
        /*0020*/ 	.word	0x0000000e


	//----- nvinfo : EIATTR_FRAME_SIZE
	.align		4
.L_48:
        /*0024*/ 	.byte	0x04, 0x11
        /*0026*/ 	.short	(.L_50 - .L_49)
	.align		4
.L_49:
        /*0028*/ 	.word	index@(_Z14choice_clusterPKfS0_S0_iPfS1_if)
        /*002c*/ 	.word	0x00000000


	//----- nvinfo : EIATTR_REGCOUNT
	.align		4
.L_50:
        /*0030*/ 	.byte	0x04, 0x2f
        /*0032*/ 	.short	(.L_52 - .L_51)
	.align		4
.L_51:
        /*0034*/ 	.word	index@(_ZN3cub18CUB_300001_SM_10006detail11EmptyKernelIvEEvv)
        /*0038*/ 	.word	0x00000004


	//----- nvinfo : EIATTR_FRAME_SIZE
	.align		4
.L_52:
        /*003c*/ 	.byte	0x04, 0x11
        /*003e*/ 	.short	(.L_54 - .L_53)
	.align		4
.L_53:
        /*0040*/ 	.word	index@(_ZN3cub18CUB_300001_SM_10006detail11EmptyKernelIvEEvv)
        /*0044*/ 	.word	0x00000000


	//----- nvinfo : EIATTR_MIN_STACK_SIZE
	.align		4
.L_54:
        /*0048*/ 	.byte	0x04, 0x12
        /*004a*/ 	.short	(.L_56 - .L_55)
	.align		4
.L_55:
        /*004c*/ 	.word	index@(_ZN3cub18CUB_300001_SM_10006detail11EmptyKernelIvEEvv)
        /*0050*/ 	.word	0x00000000


	//----- nvinfo : EIATTR_MIN_STACK_SIZE
	.align		4
.L_56:
        /*0054*/ 	.byte	0x04, 0x12
        /*0056*/ 	.short	(.L_58 - .L_57)
	.align		4
.L_57:
        /*0058*/ 	.word	index@(_Z14choice_clusterPKfS0_S0_iPfS1_if)
        /*005c*/ 	.word	0x00000000


	//----- nvinfo : EIATTR_MIN_STACK_SIZE
	.align		4
.L_58:
        /*0060*/ 	.byte	0x04, 0x12
        /*0062*/ 	.short	(.L_60 - .L_59)
	.align		4
.L_59:
        /*0064*/ 	.word	index@(_Z12get_distancePKfS0_PfiS0_S0_i)
        /*0068*/ 	.word	0x00000000
.L_60:


//--------------------- .nv.compat                --------------------------
	.section	.nv.compat,"",@"SHT_CUDA_COMPAT_INFO"
	.align	4
        /*0000*/ 	.byte	0x02, 0x09, 0x00, 0x00, 0x02, 0x02, 0x01, 0x00, 0x02, 0x05, 0x05, 0x00, 0x03, 0x07, 0x01, 0x01
        /*0010*/ 	.byte	0x02, 0x03, 0x00, 0x00, 0x02, 0x06, 0x01, 0x00, 0x04, 0x0b, 0x08, 0x00, 0x09, 0x00, 0x00, 0x00
        /*0020*/ 	.byte	0x00, 0x00, 0x00, 0x00


//--------------------- .nv.info._ZN3cub18CUB_300001_SM_10006detail11EmptyKernelIvEEvv --------------------------
	.section	.nv.info._ZN3cub18CUB_300001_SM_10006detail11EmptyKernelIvEEvv,"",@"SHT_CUDA_INFO"
	.sectionflags	@""
	.align	4


	//----- nvinfo : EIATTR_CUDA_API_VERSION
	.align		4
        /*0000*/ 	.byte	0x04, 0x37
        /*0002*/ 	.short	(.L_62 - .L_61)
.L_61:
        /*0004*/ 	.word	0x00000082


	//----- nvinfo : EIATTR_SPARSE_MMA_MASK
	.align		4
.L_62:
        /*0008*/ 	.byte	0x03, 0x50
        /*000a*/ 	.short	0x0000


	//----- nvinfo : EIATTR_MAXREG_COUNT
	.align		4
        /*000c*/ 	.byte	0x03, 0x1b
        /*000e*/ 	.short	0x00ff


	//----- nvinfo : EIATTR_MERCURY_ISA_VERSION
	.align		4
        /*0010*/ 	.byte	0x03, 0x5f
        /*0012*/ 	.short	0x0101


	//----- nvinfo : EIATTR_VRC_CTA_INIT_COUNT
	.align		4
        /*0014*/ 	.byte	0x02, 0x4a
	.zero		1
	.zero		1


	//----- nvinfo : EIATTR_EXIT_INSTR_OFFSETS
	.align		4
        /*0018*/ 	.byte	0x04, 0x1c
        /*001a*/ 	.short	(.L_64 - .L_63)


	//   ....[0]....
.L_63:
        /*001c*/ 	.word	0x00000010


	//----- nvinfo : EIATTR_SW_WAR
	.align		4
.L_64:
        /*0020*/ 	.byte	0x04, 0x36
        /*0022*/ 	.short	(.L_66 - .L_65)
.L_65:
        /*0024*/ 	.word	0x00000008
.L_66:


//--------------------- .nv.info._Z14choice_clusterPKfS0_S0_iPfS1_if --------------------------
	.section	.nv.info._Z14choice_clusterPKfS0_S0_iPfS1_if,"",@"SHT_CUDA_INFO"
	.sectionflags	@""
	.align	4


	//----- nvinfo : EIATTR_CUDA_API_VERSION
	.align		4
        /*0000*/ 	.byte	0x04, 0x37
        /*0002*/ 	.short	(.L_68 - .L_67)
.L_67:
        /*0004*/ 	.word	0x00000082


	//----- nvinfo : EIATTR_KPARAM_INFO
	.align		4
.L_68:
        /*0008*/ 	.byte	0x04, 0x17
        /*000a*/ 	.short	(.L_70 - .L_69)
.L_69:
        /*000c*/ 	.word	0x00000000
        /*0010*/ 	.short	0x0007
        /*0012*/ 	.short	0x0034
        /*0014*/ 	.byte	0x00, 0xf0, 0x11, 0x00


	//----- nvinfo : EIATTR_KPARAM_INFO
	.align		4
.L_70:
        /*0018*/ 	.byte	0x04, 0x17
        /*001a*/ 	.short	(.L_72 - .L_71)
.L_71:
        /*001c*/ 	.word	0x00000000
        /*0020*/ 	.short	0x0006
        /*0022*/ 	.short	0x0030
        /*0024*/ 	.byte	0x00, 0xf0, 0x11, 0x00


	//----- nvinfo : EIATTR_KPARAM_INFO
	.align		4
.L_72:
        /*0028*/ 	.byte	0x04, 0x17
        /*002a*/ 	.short	(.L_74 - .L_73)
.L_73:
        /*002c*/ 	.word	0x00000000
        /*0030*/ 	.short	0x0005
        /*0032*/ 	.short	0x0028
        /*0034*/ 	.byte	0x00, 0xf5, 0x21, 0x00


	//----- nvinfo : EIATTR_KPARAM_INFO
	.align		4
.L_74:
        /*0038*/ 	.byte	0x04, 0x17
        /*003a*/ 	.short	(.L_76 - .L_75)
.L_75:
        /*003c*/ 	.word	0x00000000
        /*0040*/ 	.short	0x0004
        /*0042*/ 	.short	0x0020
        /*0044*/ 	.byte	0x00, 0xf5, 0x21, 0x00


	//----- nvinfo : EIATTR_KPARAM_INFO
	.align		4
.L_76:
        /*0048*/ 	.byte	0x04, 0x17
        /*004a*/ 	.short	(.L_78 - .L_77)
.L_77:
        /*004c*/ 	.word	0x00000000
        /*0050*/ 	.short	0x0003
        /*0052*/ 	.short	0x0018
        /*0054*/ 	.byte	0x00, 0xf0, 0x11, 0x00


	//----- nvinfo : EIATTR_KPARAM_INFO
	.align		4
.L_78:
        /*0058*/ 	.byte	0x04, 0x17
        /*005a*/ 	.short	(.L_80 - .L_79)
.L_79:
        /*005c*/ 	.word	0x00000000
        /*0060*/ 	.short	0x0002
        /*0062*/ 	.short	0x0010
        /*0064*/ 	.byte	0x00, 0xf5, 0x21, 0x00


	//----- nvinfo : EIATTR_KPARAM_INFO
	.align		4
.L_80:
        /*0068*/ 	.byte	0x04, 0x17
        /*006a*/ 	.short	(.L_82 - .L_81)
.L_81:
        /*006c*/ 	.word	0x00000000
        /*0070*/ 	.short	0x0001
        /*0072*/ 	.short	0x0008
        /*0074*/ 	.byte	0x00, 0xf5, 0x21, 0x00


	//----- nvinfo : EIATTR_KPARAM_INFO
	.align		4
.L_82:
        /*0078*/ 	.byte	0x04, 0x17
        /*007a*/ 	.short	(.L_84 - .L_83)
.L_83:
        /*007c*/ 	.word	0x00000000
        /*0080*/ 	.short	0x0000
        /*0082*/ 	.short	0x0000
        /*0084*/ 	.byte	0x00, 0xf5, 0x21, 0x00


	//----- nvinfo : EIATTR_SPARSE_MMA_MASK
	.align		4
.L_84:
        /*0088*/ 	.byte	0x03, 0x50
        /*008a*/ 	.short	0x0000


	//----- nvinfo : EIATTR_MAXREG_COUNT
	.align		4
        /*008c*/ 	.byte	0x03, 0x1b
        /*008e*/ 	.short	0x00ff


	//----- nvinfo : EIATTR_MERCURY_ISA_VERSION
	.align		4
        /*0090*/ 	.byte	0x03, 0x5f
        /*0092*/ 	.short	0x0101


	//----- nvinfo : EIATTR_VRC_CTA_INIT_COUNT
	.align		4
        /*0094*/ 	.byte	0x02, 0x4a
	.zero		1
	.zero		1


	//----- nvinfo : EIATTR_EXIT_INSTR_OFFSETS
	.align		4
        /*0098*/ 	.byte	0x04, 0x1c
        /*009a*/ 	.short	(.L_86 - .L_85)


	//   ....[0]....
.L_85:
        /*009c*/ 	.word	0x000000d0


	//   ....[1]....
        /*00a0*/ 	.word	0x000001e0


	//   ....[2]....
        /*00a4*/ 	.word	0x000002c0


	//----- nvinfo : EIATTR_CRS_STACK_SIZE
	.align		4
.L_86:
        /*00a8*/ 	.byte	0x04, 0x1e
        /*00aa*/ 	.short	(.L_88 - .L_87)
.L_87:
        /*00ac*/ 	.word	0x00000000


	//----- nvinfo : EIATTR_CBANK_PARAM_SIZE
	.align		4
.L_88:
        /*00b0*/ 	.byte	0x03, 0x19
        /*00b2*/ 	.short	0x0038


	//----- nvinfo : EIATTR_PARAM_CBANK
	.align		4
        /*00b4*/ 	.byte	0x04, 0x0a
        /*00b6*/ 	.short	(.L_90 - .L_89)
	.align		4
.L_89:
        /*00b8*/ 	.word	index@(.nv.constant0._Z14choice_clusterPKfS0_S0_iPfS1_if)
        /*00bc*/ 	.short	0x0380
        /*00be*/ 	.short	0x0038


	//----- nvinfo : EIATTR_SW_WAR
	.align		4
.L_90:
        /*00c0*/ 	.byte	0x04, 0x36
        /*00c2*/ 	.short	(.L_92 - .L_91)
.L_91:
        /*00c4*/ 	.word	0x00000008
.L_92:


//--------------------- .nv.info._Z12get_distancePKfS0_PfiS0_S0_i --------------------------
	.section	.nv.info._Z12get_distancePKfS0_PfiS0_S0_i,"",@"SHT_CUDA_INFO"
	.sectionflags	@""
	.align	4


	//----- nvinfo : EIATTR_CUDA_API_VERSION
	.align		4
        /*0000*/ 	.byte	0x04, 0x37
        /*0002*/ 	.short	(.L_94 - .L_93)
.L_93:
        /*0004*/ 	.word	0x00000082


	//----- nvinfo : EIATTR_KPARAM_INFO
	.align		4
.L_94:
        /*0008*/ 	.byte	0x04, 0x17
        /*000a*/ 	.short	(.L_96 - .L_95)
.L_95:
        /*000c*/ 	.word	0x00000000
        /*0010*/ 	.short	0x0006
        /*0012*/ 	.short	0x0030
        /*0014*/ 	.byte	0x00, 0xf0, 0x11, 0x00


	//----- nvinfo : EIATTR_KPARAM_INFO
	.align		4
.L_96:
        /*0018*/ 	.byte	0x04, 0x17
        /*001a*/ 	.short	(.L_98 - .L_97)
.L_97:
        /*001c*/ 	.word	0x00000000
        /*0020*/ 	.short	0x0005
        /*0022*/ 	.short	0x0028
        /*0024*/ 	.byte	0x00, 0xf5, 0x21, 0x00


	//----- nvinfo : EIATTR_KPARAM_INFO
	.align		4
.L_98:
        /*0028*/ 	.byte	0x04, 0x17
        /*002a*/ 	.short	(.L_100 - .L_99)
.L_99:
        /*002c*/ 	.word	0x00000000
        /*0030*/ 	.short	0x0004
        /*0032*/ 	.short	0x0020
        /*0034*/ 	.byte	0x00, 0xf5, 0x21, 0x00


	//----- nvinfo : EIATTR_KPARAM_INFO
	.align		4
.L_100:
        /*0038*/ 	.byte	0x04, 0x17
        /*003a*/ 	.short	(.L_102 - .L_101)
.L_101:
        /*003c*/ 	.word	0x00000000
        /*0040*/ 	.short	0x0003
        /*0042*/ 	.short	0x0018
        /*0044*/ 	.byte	0x00, 0xf0, 0x11, 0x00


	//----- nvinfo : EIATTR_KPARAM_INFO
	.align		4
.L_102:
        /*0048*/ 	.byte	0x04, 0x17
        /*004a*/ 	.short	(.L_104 - .L_103)
.L_103:
        /*004c*/ 	.word	0x00000000
        /*0050*/ 	.short	0x0002
        /*0052*/ 	.short	0x0010
        /*0054*/ 	.byte	0x00, 0xf5, 0x21, 0x00


	//----- nvinfo : EIATTR_KPARAM_INFO
	.align		4
.L_104:
        /*0058*/ 	.byte	0x04, 0x17
        /*005a*/ 	.short	(.L_106 - .L_105)
.L_105:
        /*005c*/ 	.word	0x00000000
        /*0060*/ 	.short	0x0001
        /*0062*/ 	.short	0x0008
        /*0064*/ 	.byte	0x00, 0xf5, 0x21, 0x00


	//----- nvinfo : EIATTR_KPARAM_INFO
	.align		4
.L_106:
        /*0068*/ 	.byte	0x04, 0x17
        /*006a*/ 	.short	(.L_108 - .L_107)
.L_107:
        /*006c*/ 	.word	0x00000000
        /*0070*/ 	.short	0x0000
        /*0072*/ 	.short	0x0000
        /*0074*/ 	.byte	0x00, 0xf5, 0x21, 0x00


	//----- nvinfo : EIATTR_SPARSE_MMA_MASK
	.align		4
.L_108:
        /*0078*/ 	.byte	0x03, 0x50
        /*007a*/ 	.short	0x0000


	//----- nvinfo : EIATTR_MAXREG_COUNT
	.align		4
        /*007c*/ 	.byte	0x03, 0x1b
        /*007e*/ 	.short	0x00ff


	//----- nvinfo : EIATTR_MERCURY_ISA_VERSION
	.align		4
        /*0080*/ 	.byte	0x03, 0x5f
        /*0082*/ 	.short	0x0101


	//----- nvinfo : EIATTR_VRC_CTA_INIT_COUNT
	.align		4
        /*0084*/ 	.byte	0x02, 0x4a
	.zero		1
	.zero		1


	//----- nvinfo : EIATTR_EXIT_INSTR_OFFSETS
	.align		4
        /*0088*/ 	.byte	0x04, 0x1c
        /*008a*/ 	.short	(.L_110 - .L_109)


	//   ....[0]....
.L_109:
        /*008c*/ 	.word	0x00000090


	//   ....[1]....
        /*0090*/ 	.word	0x00000150


	//   ....[2]....
        /*0094*/ 	.word	0x00000ce0


	//----- nvinfo : EIATTR_CRS_STACK_SIZE
	.align		4
.L_110:
        /*0098*/ 	.byte	0x04, 0x1e
        /*009a*/ 	.short	(.L_112 - .L_111)
.L_111:
        /*009c*/ 	.word	0x00000000


	//----- nvinfo : EIATTR_CBANK_PARAM_SIZE
	.align		4
.L_112:
        /*00a0*/ 	.byte	0x03, 0x19
        /*00a2*/ 	.short	0x0034


	//----- nvinfo : EIATTR_PARAM_CBANK
	.align		4
        /*00a4*/ 	.byte	0x04, 0x0a
        /*00a6*/ 	.short	(.L_114 - .L_113)
	.align		4
.L_113:
        /*00a8*/ 	.word	index@(.nv.constant0._Z12get_distancePKfS0_PfiS0_S0_i)
        /*00ac*/ 	.short	0x0380
        /*00ae*/ 	.short	0x0034


	//----- nvinfo : EIATTR_SW_WAR
	.align		4
.L_114:
        /*00b0*/ 	.byte	0x04, 0x36
        /*00b2*/ 	.short	(.L_116 - .L_115)
.L_115:
        /*00b4*/ 	.word	0x00000008
.L_116:


//--------------------- .nv.callgraph             --------------------------
	.section	.nv.callgraph,"",@"SHT_CUDA_CALLGRAPH"
	.align	4
	.sectionentsize	8
	.align		4
        /*0000*/ 	.word	0x00000000
	.align		4
        /*0004*/ 	.word	0xffffffff
	.align		4
        /*0008*/ 	.word	0x00000000
	.align		4
        /*000c*/ 	.word	0xfffffffe
	.align		4
        /*0010*/ 	.word	0x00000000
	.align		4
        /*0014*/ 	.word	0xfffffffd
	.align		4
        /*0018*/ 	.word	0x00000000
	.align		4
        /*001c*/ 	.word	0xfffffffc


//--------------------- .nv.constant4             --------------------------
	.section	.nv.constant4,"a",@progbits
	.align	8
	.align		8
.nv.constant4:
        /*0000*/ 	.dword	_ZN34_INTERNAL_25d094c9_4_k_cu_6376b39a4cuda3std3__45__cpo5beginE
	.align		8
        /*0008*/ 	.dword	_ZN34_INTERNAL_25d094c9_4_k_cu_6376b39a4cuda3std3__45__cpo3endE
	.align		8
        /*0010*/ 	.dword	_ZN34_INTERNAL_25d094c9_4_k_cu_6376b39a4cuda3std3__45__cpo6cbeginE
	.align		8
        /*0018*/ 	.dword	_ZN34_INTERNAL_25d094c9_4_k_cu_6376b39a4cuda3std3__45__cpo4cendE
	.align		8
        /*0020*/ 	.dword	_ZN34_INTERNAL_25d094c9_4_k_cu_6376b39a4cuda3std3__45__cpo6rbeginE
	.align		8
        /*0028*/ 	.dword	_ZN34_INTERNAL_25d094c9_4_k_cu_6376b39a4cuda3std3__45__cpo4rendE
	.align		8
        /*0030*/ 	.dword	_ZN34_INTERNAL_25d094c9_4_k_cu_6376b39a4cuda3std3__45__cpo7crbeginE
	.align		8
        /*0038*/ 	.dword	_ZN34_INTERNAL_25d094c9_4_k_cu_6376b39a4cuda3std3__45__cpo5crendE
	.align		8
        /*0040*/ 	.dword	_ZN34_INTERNAL_25d094c9_4_k_cu_6376b39a4cuda3std3__436_GLOBAL__N__25d094c9_4_k_cu_6376b39a6ignoreE
	.align		8
        /*0048*/ 	.dword	_ZN34_INTERNAL_25d094c9_4_k_cu_6376b39a4cuda3std3__419piecewise_constructE
	.align		8
        /*0050*/ 	.dword	_ZN34_INTERNAL_25d094c9_4_k_cu_6376b39a4cuda3std3__48in_placeE
	.align		8
        /*0058*/ 	.dword	_ZN34_INTERNAL_25d094c9_4_k_cu_6376b39a4cuda3std3__420unreachable_sentinelE
	.align		8
        /*0060*/ 	.dword	_ZN34_INTERNAL_25d094c9_4_k_cu_6376b39a4cuda3std3__47nulloptE
	.align		8
        /*0068*/ 	.dword	_ZN34_INTERNAL_25d094c9_4_k_cu_6376b39a4cuda3std3__48unexpectE
	.align		8
        /*0070*/ 	.dword	_ZN34_INTERNAL_25d094c9_4_k_cu_6376b39a4cuda3std6ranges3__45__cpo4swapE
	.align		8
        /*0078*/ 	.dword	_ZN34_INTERNAL_25d094c9_4_k_cu_6376b39a4cuda3std6ranges3__45__cpo9iter_moveE
	.align		8
        /*0080*/ 	.dword	_ZN34_INTERNAL_25d094c9_4_k_cu_6376b39a4cuda3std6ranges3__45__cpo5beginE
	.align		8
        /*0088*/ 	.dword	_ZN34_INTERNAL_25d094c9_4_k_cu_6376b39a4cuda3std6ranges3__45__cpo3endE
	.align		8
        /*0090*/ 	.dword	_ZN34_INTERNAL_25d094c9_4_k_cu_6376b39a4cuda3std6ranges3__45__cpo6cbeginE
	.align		8
        /*0098*/ 	.dword	_ZN34_INTERNAL_25d094c9_4_k_cu_6376b39a4cuda3std6ranges3__45__cpo4cendE
	.align		8
        /*00a0*/ 	.dword	_ZN34_INTERNAL_25d094c9_4_k_cu_6376b39a4cuda3std6ranges3__45__cpo7advanceE
	.align		8
        /*00a8*/ 	.dword	_ZN34_INTERNAL_25d094c9_4_k_cu_6376b39a4cuda3std6ranges3__45__cpo9iter_swapE
	.align		8
        /*00b0*/ 	.dword	_ZN34_INTERNAL_25d094c9_4_k_cu_6376b39a4cuda3std6ranges3__45__cpo4nextE
	.align		8
        /*00b8*/ 	.dword	_ZN34_INTERNAL_25d094c9_4_k_cu_6376b39a4cuda3std6ranges3__45__cpo4prevE
	.align		8
        /*00c0*/ 	.dword	_ZN34_INTERNAL_25d094c9_4_k_cu_6376b39a4cuda3std6ranges3__45__cpo4dataE
	.align		8
        /*00c8*/ 	.dword	_ZN34_INTERNAL_25d094c9_4_k_cu_6376b39a4cuda3std6ranges3__45__cpo5cdataE
	.align		8
        /*00d0*/ 	.dword	_ZN34_INTERNAL_25d094c9_4_k_cu_6376b39a4cuda3std6ranges3__45__cpo4sizeE
	.align		8
        /*00d8*/ 	.dword	_ZN34_INTERNAL_25d094c9_4_k_cu_6376b39a4cuda3std6ranges3__45__cpo5ssizeE
	.align		8
        /*00e0*/ 	.dword	_ZN34_INTERNAL_25d094c9_4_k_cu_6376b39a4cuda3std6ranges3__45__cpo8distanceE
	.align		8
        /*00e8*/ 	.dword	_ZN34_INTERNAL_25d094c9_4_k_cu_6376b39a6thrust24THRUST_300001_SM_1000_NS8cuda_cub3parE
	.align		8
        /*00f0*/ 	.dword	_ZN34_INTERNAL_25d094c9_4_k_cu_6376b39a6thrust24THRUST_300001_SM_1000_NS8cuda_cub10par_nosyncE
	.align		8
        /*00f8*/ 	.dword	_ZN34_INTERNAL_25d094c9_4_k_cu_6376b39a6thrust24THRUST_300001_SM_1000_NS6system6detail10sequential3seqE
	.align		8
        /*0100*/ 	.dword	_ZN34_INTERNAL_25d094c9_4_k_cu_6376b39a6thrust24THRUST_300001_SM_1000_NS12placeholders2_1E
	.align		8
        /*0108*/ 	.dword	_ZN34_INTERNAL_25d094c9_4_k_cu_6376b39a6thrust24THRUST_300001_SM_1000_NS12placeholders2_2E
	.align		8
        /*0110*/ 	.dword	_ZN34_INTERNAL_25d094c9_4_k_cu_6376b39a6thrust24THRUST_300001_SM_1000_NS12placeholders2_3E
	.align		8
        /*0118*/ 	.dword	_ZN34_INTERNAL_25d094c9_4_k_cu_6376b39a6thrust24THRUST_300001_SM_1000_NS12placeholders2_4E
	.align		8
        /*0120*/ 	.dword	_ZN34_INTERNAL_25d094c9_4_k_cu_6376b39a6thrust24THRUST_300001_SM_1000_NS12placeholders2_5E
	.align		8
        /*0128*/ 	.dword	_ZN34_INTERNAL_25d094c9_4_k_cu_6376b39a6thrust24THRUST_300001_SM_1000_NS12placeholders2_6E
	.align		8
        /*0130*/ 	.dword	_ZN34_INTERNAL_25d094c9_4_k_cu_6376b39a6thrust24THRUST_300001_SM_1000_NS12placeholders2_7E
	.align		8
        /*0138*/ 	.dword	_ZN34_INTERNAL_25d094c9_4_k_cu_6376b39a6thrust24THRUST_300001_SM_1000_NS12placeholders2_8E
	.align		8
        /*0140*/ 	.dword	_ZN34_INTERNAL_25d094c9_4_k_cu_6376b39a6thrust24THRUST_300001_SM_1000_NS12placeholders2_9E
	.align		8
        /*0148*/ 	.dword	_ZN34_INTERNAL_25d094c9_4_k_cu_6376b39a6thrust24THRUST_300001_SM_1000_NS12placeholders3_10E
	.align		8
        /*0150*/ 	.dword	_ZN34_INTERNAL_25d094c9_4_k_cu_6376b39a6thrust24THRUST_300001_SM_1000_NS3seqE


//--------------------- .text._ZN3cub18CUB_300001_SM_10006detail11EmptyKernelIvEEvv --------------------------
	.section	.text._ZN3cub18CUB_300001_SM_10006detail11EmptyKernelIvEEvv,"ax",@progbits
	.align	128
        .global         _ZN3cub18CUB_300001_SM_10006detail11EmptyKernelIvEEvv
        .type           _ZN3cub18CUB_300001_SM_10006detail11EmptyKernelIvEEvv,@function
        .size           _ZN3cub18CUB_300001_SM_10006detail11EmptyKernelIvEEvv,(.L_x_14 - _ZN3cub18CUB_300001_SM_10006detail11EmptyKernelIvEEvv)
        .other          _ZN3cub18CUB_300001_SM_10006detail11EmptyKernelIvEEvv,@"STO_CUDA_ENTRY STV_DEFAULT"
_ZN3cub18CUB_300001_SM_10006detail11EmptyKernelIvEEvv:
.text._ZN3cub18CUB_300001_SM_10006detail11EmptyKernelIvEEvv:
[----:B------:R-:W-:Y:S01]  /*0000*/  LDC R1, c[0x0][0x37c] ;  /* 0x0000df00ff017b82 */ /* 0x000fe20000000800 */
[----:B------:R-:W-:Y:S05]  /*0010*/  EXIT ;  /* 0x000000000000794d */ /* 0x000fea0003800000 */
.L_x_0:
[----:B------:R-:W-:-:S00]  /*0020*/  BRA `(.L_x_0) ;  /* 0xfffffffc00fc7947 */ /* 0x000fc0000383ffff */
[----:B------:R-:W-:-:S00]  /*0030*/  NOP ;  /* 0x0000000000007918 */ /* 0x000fc00000000000 */
        /* <DEDUP_REMOVED lines=12> */
.L_x_14:


//--------------------- .text._Z14choice_clusterPKfS0_S0_iPfS1_if --------------------------
	.section	.text._Z14choice_clusterPKfS0_S0_iPfS1_if,"ax",@progbits
	.align	128
        .global         _Z14choice_clusterPKfS0_S0_iPfS1_if
        .type           _Z14choice_clusterPKfS0_S0_iPfS1_if,@function
        .size           _Z14choice_clusterPKfS0_S0_iPfS1_if,(.L_x_15 - _Z14choice_clusterPKfS0_S0_iPfS1_if)
        .other          _Z14choice_clusterPKfS0_S0_iPfS1_if,@"STO_CUDA_ENTRY STV_DEFAULT"
_Z14choice_clusterPKfS0_S0_iPfS1_if:
.text._Z14choice_clusterPKfS0_S0_iPfS1_if:
[----:B------:R-:W-:Y:S08]  /*0000*/  LDC R1, c[0x0][0x37c] ;  /* 0x0000df00ff017b82 */ /* 0x000ff00000000800 */
[----:B------:R-:W0:Y:S01]  /*0010*/  LDC R5, c[0x0][0x398] ;  /* 0x0000e600ff057b82 */ /* 0x000e220000000800 */
[----:B------:R-:W1:Y:S07]  /*0020*/  LDCU.64 UR4, c[0x0][0x358] ;  /* 0x00006b00ff0477ac */ /* 0x000e6e0008000a00 */
[----:B------:R-:W0:Y:S01]  /*0030*/  LDC.64 R2, c[0x0][0x390] ;  /* 0x0000e400ff027b82 */ /* 0x000e220000000a00 */
[----:B------:R-:W2:Y:S01]  /*0040*/  S2R R0, SR_TID.X ;  /* 0x0000000000007919 */ /* 0x000ea20000002100 */
[----:B------:R-:W3:Y:S01]  /*0050*/  LDCU UR7, c[0x0][0x3b4] ;  /* 0x00007680ff0777ac */ /* 0x000ee20008000800 */
[----:B0-----:R-:W-:-:S06]  /*0060*/  IMAD.WIDE R2, R5, 0x4, R2 ;  /* 0x0000000405027825 */ /* 0x001fcc00078e0202 */
[----:B-1----:R-:W3:Y:S01]  /*0070*/  LDG.E R2, desc[UR4][R2.64] ;  /* 0x0000000402027981 */ /* 0x002ee2000c1e1900 */
[----:B------:R-:W2:Y:S08]  /*0080*/  S2UR UR6, SR_CTAID.X ;  /* 0x00000000000679c3 */ /* 0x000eb00000002500 */
[----:B------:R-:W2:Y:S02]  /*0090*/  LDC R7, c[0x0][0x360] ;  /* 0x0000d800ff077b82 */ /* 0x000ea40000000800 */
[----:B--2---:R-:W-:-:S05]  /*00a0*/  IMAD R0, R7, UR6, R0 ;  /* 0x0000000607007c24 */ /* 0x004fca000f8e0200 */
[----:B------:R-:W-:Y:S01]  /*00b0*/  ISETP.GE.AND P0, PT, R0, R5, PT ;  /* 0x000000050000720c */ /* 0x000fe20003f06270 */
[----:B---3--:R-:W-:-:S12]  /*00c0*/  FMUL R6, R2, UR7 ;  /* 0x0000000702067c20 */ /* 0x008fd80008400000 */
[----:B------:R-:W-:Y:S05]  /*00d0*/  @P0 EXIT ;  /* 0x000000000000094d */ /* 0x000fea0003800000 */
[----:B------:R-:W0:Y:S01]  /*00e0*/  LDC.64 R4, c[0x0][0x390] ;  /* 0x0000e400ff047b82 */ /* 0x000e220000000a00 */
[----:B------:R-:W1:Y:S01]  /*00f0*/  LDCU UR6, c[0x0][0x370] ;  /* 0x00006e00ff0677ac */ /* 0x000e620008000800 */
[----:B------:R-:W2:Y:S01]  /*0100*/  LDCU UR7, c[0x0][0x398] ;  /* 0x00007300ff0777ac */ /* 0x000ea20008000800 */
[----:B-1----:R-:W-:-:S07]  /*0110*/  IMAD R7, R7, UR6, RZ ;  /* 0x0000000607077c24 */ /* 0x002fce000f8e02ff */
.L_x_4:
[----:B0-----:R-:W-:-:S05]  /*0120*/  IMAD.WIDE R2, R0, 0x4, R4 ;  /* 0x0000000400027825 */ /* 0x001fca00078e0204 */
[----:B------:R-:W3:Y:S01]  /*0130*/  LDG.E R9, desc[UR4][R2.64] ;  /* 0x0000000402097981 */ /* 0x000ee2000c1e1900 */
[----:B------:R-:W-:Y:S01]  /*0140*/  BSSY.RECONVERGENT B0, `(.L_x_1) ;  /* 0x0000006000007945 */ /* 0x000fe20003800200 */
[----:B---3--:R-:W-:-:S13]  /*0150*/  FSETP.GTU.AND P0, PT, R9, R6, PT ;  /* 0x000000060900720b */ /* 0x008fda0003f0c000 */
[----:B------:R-:W-:Y:S05]  /*0160*/  @P0 BRA `(.L_x_2) ;  /* 0x00000000000c0947 */ /* 0x000fea0003800000 */
[----:B------:R-:W3:Y:S02]  /*0170*/  LDG.E R3, desc[UR4][R2.64+0x4] ;  /* 0x0000040402037981 */ /* 0x000ee4000c1e1900 */
[----:B---3--:R-:W-:-:S13]  /*0180*/  FSETP.GEU.AND P0, PT, R6, R3, PT ;  /* 0x000000030600720b */ /* 0x008fda0003f0e000 */
[----:B------:R-:W-:Y:S05]  /*0190*/  @!P0 BRA `(.L_x_3) ;  /* 0x0000000000148947 */ /* 0x000fea0003800000 */
.L_x_2:
[----:B--2---:R-:W-:Y:S05]  /*01a0*/  BSYNC.RECONVERGENT B0 ;  /* 0x0000000000007941 */ /* 0x004fea0003800200 */
.L_x_1:
[----:B------:R-:W-:-:S04]  /*01b0*/  IADD3 R0, PT, PT, R7, R0, RZ ;  /* 0x0000000007007210 */ /* 0x000fc80007ffe0ff */
[----:B------:R-:W-:-:S13]  /*01c0*/  ISETP.GE.AND P0, PT, R0, UR7, PT ;  /* 0x0000000700007c0c */ /* 0x000fda000bf06270 */
[----:B------:R-:W-:Y:S05]  /*01d0*/  @!P0 BRA `(.L_x_4) ;  /* 0xfffffffc00d08947 */ /* 0x000fea000383ffff */
[----:B------:R-:W-:Y:S05]  /*01e0*/  EXIT ;  /* 0x000000000000794d */ /* 0x000fea0003800000 */
.L_x_3:
[----:B------:R-:W0:Y:S08]  /*01f0*/  LDC.64 R2, c[0x0][0x380] ;  /* 0x0000e000ff027b82 */ /* 0x000e300000000a00 */
[----:B------:R-:W1:Y:S08]  /*0200*/  LDC R11, c[0x0][0x3b0] ;  /* 0x0000ec00ff0b7b82 */ /* 0x000e700000000800 */
[----:B------:R-:W1:Y:S01]  /*0210*/  LDC.64 R4, c[0x0][0x3a0] ;  /* 0x0000e800ff047b82 */ /* 0x000e620000000a00 */
[----:B0-----:R-:W-:-:S07]  /*0220*/  IMAD.WIDE R2, R0, 0x4, R2 ;  /* 0x0000000400027825 */ /* 0x001fce00078e0202 */
[----:B------:R-:W0:Y:S01]  /*0230*/  LDC.64 R6, c[0x0][0x388] ;  /* 0x0000e200ff067b82 */ /* 0x000e220000000a00 */
[----:B------:R-:W3:Y:S07]  /*0240*/  LDG.E R3, desc[UR4][R2.64] ;  /* 0x0000000402037981 */ /* 0x000eee000c1e1900 */
[----:B------:R-:W4:Y:S01]  /*0250*/  LDC.64 R8, c[0x0][0x3a8] ;  /* 0x0000ea00ff087b82 */ /* 0x000f220000000a00 */
[----:B-1----:R-:W-:-:S04]  /*0260*/  IMAD.WIDE R4, R11, 0x4, R4 ;  /* 0x000000040b047825 */ /* 0x002fc800078e0204 */
[----:B0-----:R-:W-:Y:S01]  /*0270*/  IMAD.WIDE R6, R0, 0x4, R6 ;  /* 0x0000000400067825 */ /* 0x001fe200078e0206 */
[----:B---3--:R-:W-:Y:S05]  /*0280*/  STG.E desc[UR4][R4.64], R3 ;  /* 0x0000000304007986 */ /* 0x008fea000c101904 */
[----:B------:R-:W3:Y:S01]  /*0290*/  LDG.E R7, desc[UR4][R6.64] ;  /* 0x0000000406077981 */ /* 0x000ee2000c1e1900 */
[----:B----4-:R-:W-:-:S05]  /*02a0*/  IMAD.WIDE R8, R11, 0x4, R8 ;  /* 0x000000040b087825 */ /* 0x010fca00078e0208 */
[----:B---3--:R-:W-:Y:S01]  /*02b0*/  STG.E desc[UR4][R8.64], R7 ;  /* 0x0000000708007986 */ /* 0x008fe2000c101904 */
[----:B--2---:R-:W-:Y:S05]  /*02c0*/  EXIT ;  /* 0x000000000000794d */ /* 0x004fea0003800000 */
.L_x_5:
        /* <DEDUP_REMOVED lines=11> */
.L_x_15:


//--------------------- .text._Z12get_distancePKfS0_PfiS0_S0_i --------------------------
	.section	.text._Z12get_distancePKfS0_PfiS0_S0_i,"ax",@progbits
	.align	128
        .global         _Z12get_distancePKfS0_PfiS0_S0_i
        .type           _Z12get_distancePKfS0_PfiS0_S0_i,@function
        .size           _Z12get_distancePKfS0_PfiS0_S0_i,(.L_x_16 - _Z12get_distancePKfS0_PfiS0_S0_i)
        .other          _Z12get_distancePKfS0_PfiS0_S0_i,@"STO_CUDA_ENTRY STV_DEFAULT"
_Z12get_distancePKfS0_PfiS0_S0_i:
.text._Z12get_distancePKfS0_PfiS0_S0_i:
[----:B------:R-:W-:Y:S01]  /*0000*/  LDC R1, c[0x0][0x37c] ;  /* 0x0000df00ff017b82 */ /* 0x000fe20000000800 */
[----:B------:R-:W0:Y:S07]  /*0010*/  S2R R9, SR_TID.X ;  /* 0x0000000000097919 */ /* 0x000e2e0000002100 */
[----:B------:R-:W0:Y:S01]  /*0020*/  S2UR UR4, SR_CTAID.X ;  /* 0x00000000000479c3 */ /* 0x000e220000002500 */
[----:B------:R-:W1:Y:S07]  /*0030*/  LDCU UR6, c[0x0][0x398] ;  /* 0x00007300ff0677ac */ /* 0x000e6e0008000800 */
[----:B------:R-:W0:Y:S01]  /*0040*/  LDC R0, c[0x0][0x360] ;  /* 0x0000d800ff007b82 */ /* 0x000e220000000800 */
[----:B------:R-:W2:Y:S01]  /*0050*/  LDCU UR5, c[0x0][0x370] ;  /* 0x00006e00ff0577ac */ /* 0x000ea20008000800 */
[----:B0-----:R-:W-:-:S02]  /*0060*/  IMAD R9, R0, UR4, R9 ;  /* 0x0000000400097c24 */ /* 0x001fc4000f8e0209 */
[----:B--2---:R-:W-:-:S03]  /*0070*/  IMAD R0, R0, UR5, RZ ;  /* 0x0000000500007c24 */ /* 0x004fc6000f8e02ff */
[----:B-1----:R-:W-:-:S13]  /*0080*/  ISETP.GE.AND P0, PT, R9, UR6, PT ;  /* 0x0000000609007c0c */ /* 0x002fda000bf06270 */
[----:B------:R-:W-:Y:S05]  /*0090*/  @P0 EXIT ;  /* 0x000000000000094d */ /* 0x000fea0003800000 */
[----:B------:R-:W0:Y:S01]  /*00a0*/  LDC R10, c[0x0][0x3b0] ;  /* 0x0000ec00ff0a7b82 */ /* 0x000e220000000800 */
[----:B------:R-:W1:Y:S01]  /*00b0*/  LDCU.64 UR12, c[0x0][0x358] ;  /* 0x00006b00ff0c77ac */ /* 0x000e620008000a00 */
[----:B0-----:R-:W-:-:S13]  /*00c0*/  ISETP.GT.AND P0, PT, R10, RZ, PT ;  /* 0x000000ff0a00720c */ /* 0x001fda0003f04270 */
[----:B-1----:R-:W-:Y:S05]  /*00d0*/  @P0 BRA `(.L_x_6) ;  /* 0x0000000000200947 */ /* 0x002fea0003800000 */
[----:B------:R-:W0:Y:S01]  /*00e0*/  LDC.64 R4, c[0x0][0x390] ;  /* 0x0000e400ff047b82 */ /* 0x000e220000000a00 */
[----:B------:R-:W-:-:S07]  /*00f0*/  MOV R7, 0x7f7fffff ;  /* 0x7f7fffff00077802 */ /* 0x000fce0000000f00 */
.L_x_7:
[----:B0-----:R-:W-:Y:S01]  /*0100*/  IMAD.WIDE R2, R9, 0x4, R4 ;  /* 0x0000000409027825 */ /* 0x001fe200078e0204 */
[----:B------:R-:W-:-:S04]  /*0110*/  IADD3 R9, PT, PT, R0, R9, RZ ;  /* 0x0000000900097210 */ /* 0x000fc80007ffe0ff */
[----:B------:R1:W-:Y:S01]  /*0120*/  STG.E desc[UR12][R2.64+0x4], R7 ;  /* 0x0000040702007986 */ /* 0x0003e2000c10190c */
[----:B------:R-:W-:-:S13]  /*0130*/  ISETP.GE.AND P0, PT, R9, UR6, PT ;  /* 0x0000000609007c0c */ /* 0x000fda000bf06270 */
[----:B-1----:R-:W-:Y:S05]  /*0140*/  @!P0 BRA `(.L_x_7) ;  /* 0xfffffffc00ec8947 */ /* 0x002fea000383ffff */
[----:B------:R-:W-:Y:S05]  /*0150*/  EXIT ;  /* 0x000000000000794d */ /* 0x000fea0003800000 */
.L_x_6:
[C---:B------:R-:W-:Y:S02]  /*0160*/  LOP3.LUT R19, R10.reuse, 0x7, RZ, 0xc0, !PT ;  /* 0x000000070a137812 */ /* 0x040fe400078ec0ff */
[C---:B------:R-:W-:Y:S02]  /*0170*/  LOP3.LUT R8, R10.reuse, 0x7ffffff8, RZ, 0xc0, !PT ;  /* 0x7ffffff80a087812 */ /* 0x040fe400078ec0ff */
[----:B------:R-:W-:Y:S02]  /*0180*/  IADD3 R2, PT, PT, R19, -0x1, RZ ;  /* 0xffffffff13027810 */ /* 0x000fe40007ffe0ff */
[----:B------:R-:W-:Y:S02]  /*0190*/  LOP3.LUT R10, R10, 0x3, RZ, 0xc0, !PT ;  /* 0x000000030a0a7812 */ /* 0x000fe400078ec0ff */
[----:B------:R-:W-:Y:S02]  /*01a0*/  ISETP.GE.U32.AND P0, PT, R2, 0x3, PT ;  /* 0x000000030200780c */ /* 0x000fe40003f06070 */
[----:B------:R-:W-:-:S11]  /*01b0*/  IADD3 R11, PT, PT, -R8, RZ, RZ ;  /* 0x000000ff080b7210 */ /* 0x000fd60007ffe1ff */
.L_x_12:
[----:B------:R-:W0:Y:S08]  /*01c0*/  LDC.64 R2, c[0x0][0x380] ;  /* 0x0000e000ff027b82 */ /* 0x000e300000000a00 */
[----:B------:R-:W1:Y:S08]  /*01d0*/  LDC.64 R4, c[0x0][0x388] ;  /* 0x0000e200ff047b82 */ /* 0x000e700000000a00 */
[----:B------:R-:W2:Y:S01]  /*01e0*/  LDC R14, c[0x0][0x3b0] ;  /* 0x0000ec00ff0e7b82 */ /* 0x000ea20000000800 */
[----:B0-----:R-:W-:-:S05]  /*01f0*/  IMAD.WIDE R2, R9, 0x4, R2 ;  /* 0x0000000409027825 */ /* 0x001fca00078e0202 */
[----:B-----5:R0:W5:Y:S01]  /*0200*/  LDG.E R12, desc[UR12][R2.64] ;  /* 0x0000000c020c7981 */ /* 0x020162000c1e1900 */
[----:B-1----:R-:W-:-:S05]  /*0210*/  IMAD.WIDE R4, R9, 0x4, R4 ;  /* 0x0000000409047825 */ /* 0x002fca00078e0204 */
[----:B------:R0:W5:Y:S01]  /*0220*/  LDG.E R13, desc[UR12][R4.64] ;  /* 0x0000000c040d7981 */ /* 0x000162000c1e1900 */
[----:B--2---:R-:W-:Y:S01]  /*0230*/  ISETP.GE.U32.AND P1, PT, R14, 0x8, PT ;  /* 0x000000080e00780c */ /* 0x004fe20003f26070 */
[----:B------:R-:W-:Y:S01]  /*0240*/  HFMA2 R21, -RZ, RZ, 0, 0 ;  /* 0x00000000ff157431 */ /* 0x000fe200000001ff */
[----:B------:R-:W-:-:S11]  /*0250*/  MOV R15, 0x7f7fffff ;  /* 0x7f7fffff000f7802 */ /* 0x000fd60000000f00 */
[----:B0-----:R-:W-:Y:S05]  /*0260*/  @!P1 BRA `(.L_x_8) ;  /* 0x00000004004c9947 */ /* 0x001fea0003800000 */
[----:B------:R-:W0:Y:S01]  /*0270*/  LDCU.128 UR8, c[0x0][0x3a0] ;  /* 0x00007400ff0877ac */ /* 0x000e220008000c00 */
[----:B------:R-:W-:Y:S02]  /*0280*/  MOV R15, 0x7f7fffff ;  /* 0x7f7fffff000f7802 */ /* 0x000fe40000000f00 */
[----:B------:R-:W-:Y:S01]  /*0290*/  MOV R6, R11 ;  /* 0x0000000b00067202 */ /* 0x000fe20000000f00 */
[----:B0-----:R-:W-:Y:S02]  /*02a0*/  UIADD3 UR6, UP0, UPT, UR8, 0x10, URZ ;  /* 0x0000001008067890 */ /* 0x001fe4000ff1e0ff */
[----:B------:R-:W-:Y:S02]  /*02b0*/  UIADD3 UR4, UP1, UPT, UR10, 0x10, URZ ;  /* 0x000000100a047890 */ /* 0x000fe4000ff3e0ff */
[----:B------:R-:W-:Y:S02]  /*02c0*/  UIADD3.X UR7, UPT, UPT, URZ, UR9, URZ, UP0, !UPT ;  /* 0x00000009ff077290 */ /* 0x000fe400087fe4ff */
[----:B------:R-:W-:Y:S01]  /*02d0*/  UIADD3.X UR5, UPT, UPT, URZ, UR11, URZ, UP1, !UPT ;  /* 0x0000000bff057290 */ /* 0x000fe20008ffe4ff */
[----:B------:R-:W-:-:S02]  /*02e0*/  MOV R4, UR6 ;  /* 0x0000000600047c02 */ /* 0x000fc40008000f00 */
[----:B------:R-:W-:Y:S02]  /*02f0*/  MOV R2, UR4 ;  /* 0x0000000400027c02 */ /* 0x000fe40008000f00 */
[----:B------:R-:W-:Y:S02]  /*0300*/  MOV R5, UR7 ;  /* 0x0000000700057c02 */ /* 0x000fe40008000f00 */
[----:B------:R-:W-:-:S07]  /*0310*/  MOV R3, UR5 ;  /* 0x0000000500037c02 */ /* 0x000fce0008000f00 */
.L_x_9:
[----:B------:R-:W2:Y:S04]  /*0320*/  LDG.E R18, desc[UR12][R2.64+-0x10] ;  /* 0xfffff00c02127981 */ /* 0x000ea8000c1e1900 */
[----:B------:R-:W3:Y:S04]  /*0330*/  LDG.E R7, desc[UR12][R4.64+-0x10] ;  /* 0xfffff00c04077981 */ /* 0x000ee8000c1e1900 */
[----:B------:R-:W4:Y:S04]  /*0340*/  LDG.E R24, desc[UR12][R2.64+-0xc] ;  /* 0xfffff40c02187981 */ /* 0x000f28000c1e1900 */
[----:B------:R-:W4:Y:S04]  /*0350*/  LDG.E R23, desc[UR12][R4.64+-0xc] ;  /* 0xfffff40c04177981 */ /* 0x000f28000c1e1900 */
[----:B------:R-:W4:Y:S04]  /*0360*/  LDG.E R22, desc[UR12][R2.64+-0x8] ;  /* 0xfffff80c02167981 */ /* 0x000f28000c1e1900 */
[----:B------:R-:W4:Y:S04]  /*0370*/  LDG.E R21, desc[UR12][R4.64+-0x8] ;  /* 0xfffff80c04157981 */ /* 0x000f28000c1e1900 */
[----:B------:R-:W4:Y:S04]  /*0380*/  LDG.E R16, desc[UR12][R2.64+-0x4] ;  /* 0xfffffc0c02107981 */ /* 0x000f28000c1e1900 */
[----:B------:R-:W4:Y:S01]  /*0390*/  LDG.E R17, desc[UR12][R4.64+-0x4] ;  /* 0xfffffc0c04117981 */ /* 0x000f22000c1e1900 */
[----:B--2--5:R-:W-:Y:S01]  /*03a0*/  FADD R18, R13, -R18 ;  /* 0x800000120d127221 */ /* 0x024fe20000000000 */
[----:B---3--:R-:W-:-:S03]  /*03b0*/  FADD R7, R12, -R7 ;  /* 0x800000070c077221 */ /* 0x008fc60000000000 */
[----:B------:R-:W-:-:S04]  /*03c0*/  FMUL R18, R18, R18 ;  /* 0x0000001212127220 */ /* 0x000fc80000400000 */
[----:B------:R-:W-:Y:S02]  /*03d0*/  FFMA R20, R7, R7, R18 ;  /* 0x0000000707147223 */ /* 0x000fe40000000012 */
[----:B------:R-:W2:Y:S01]  /*03e0*/  LDG.E R18, desc[UR12][R2.64] ;  /* 0x0000000c02127981 */ /* 0x000ea2000c1e1900 */
[----:B----4-:R-:W-:Y:S02]  /*03f0*/  FADD R25, R13, -R24 ;  /* 0x800000180d197221 */ /* 0x010fe40000000000 */
[-C--:B------:R-:W-:Y:S01]  /*0400*/  FSETP.GEU.AND P1, PT, R20, R15.reuse, PT ;  /* 0x0000000f1400720b */ /* 0x080fe20003f2e000 */
[----:B------:R-:W3:Y:S01]  /*0410*/  LDG.E R7, desc[UR12][R4.64] ;  /* 0x0000000c04077981 */ /* 0x000ee2000c1e1900 */
[----:B------:R-:W-:Y:S02]  /*0420*/  FADD R24, R12, -R23 ;  /* 0x800000170c187221 */ /* 0x000fe40000000000 */
[----:B------:R-:W-:Y:S02]  /*0430*/  FSEL R23, R20, R15, !P1 ;  /* 0x0000000f14177208 */ /* 0x000fe40004800000 */
[----:B------:R-:W4:Y:S01]  /*0440*/  LDG.E R20, desc[UR12][R2.64+0x4] ;  /* 0x0000040c02147981 */ /* 0x000f22000c1e1900 */
[----:B------:R-:W-:-:S03]  /*0450*/  FMUL R25, R25, R25 ;  /* 0x0000001919197220 */ /* 0x000fc60000400000 */
[----:B------:R-:W4:Y:S01]  /*0460*/  LDG.E R15, desc[UR12][R4.64+0x4] ;  /* 0x0000040c040f7981 */ /* 0x000f22000c1e1900 */
[----:B------:R-:W-:Y:S01]  /*0470*/  FFMA R24, R24, R24, R25 ;  /* 0x0000001818187223 */ /* 0x000fe20000000019 */
[----:B------:R-:W-:Y:S02]  /*0480*/  FADD R25, R13, -R22 ;  /* 0x800000160d197221 */ /* 0x000fe40000000000 */
[----:B------:R-:W4:Y:S01]  /*0490*/  LDG.E R22, desc[UR12][R2.64+0x8] ;  /* 0x0000080c02167981 */ /* 0x000f22000c1e1900 */
[----:B------:R-:W-:Y:S01]  /*04a0*/  FADD R26, R12, -R21 ;  /* 0x800000150c1a7221 */ /* 0x000fe20000000000 */
[C---:B------:R-:W-:Y:S02]  /*04b0*/  FSETP.GEU.AND P1, PT, R24.reuse, R23, PT ;  /* 0x000000171800720b */ /* 0x040fe40003f2e000 */
[----:B------:R-:W4:Y:S01]  /*04c0*/  LDG.E R21, desc[UR12][R4.64+0x8] ;  /* 0x0000080c04157981 */ /* 0x000f22000c1e1900 */
[----:B------:R-:W-:Y:S01]  /*04d0*/  FMUL R25, R25, R25 ;  /* 0x0000001919197220 */ /* 0x000fe20000400000 */
[----:B------:R-:W-:-:S02]  /*04e0*/  FSEL R23, R24, R23, !P1 ;  /* 0x0000001718177208 */ /* 0x000fc40004800000 */
[----:B------:R-:W4:Y:S01]  /*04f0*/  LDG.E R24, desc[UR12][R2.64+0xc] ;  /* 0x00000c0c02187981 */ /* 0x000f22000c1e1900 */
[----:B------:R-:W-:-:S03]  /*0500*/  FFMA R26, R26, R26, R25 ;  /* 0x0000001a1a1a7223 */ /* 0x000fc60000000019 */
[----:B------:R0:W4:Y:S01]  /*0510*/  LDG.E R25, desc[UR12][R4.64+0xc] ;  /* 0x00000c0c04197981 */ /* 0x000122000c1e1900 */
[----:B------:R-:W-:Y:S01]  /*0520*/  FADD R16, R13, -R16 ;  /* 0x800000100d107221 */ /* 0x000fe20000000000 */
[----:B------:R-:W-:Y:S01]  /*0530*/  FADD R17, R12, -R17 ;  /* 0x800000110c117221 */ /* 0x000fe20000000000 */
[-C--:B------:R-:W-:Y:S02]  /*0540*/  FSETP.GEU.AND P1, PT, R26, R23.reuse, PT ;  /* 0x000000171a00720b */ /* 0x080fe40003f2e000 */
[----:B------:R-:W-:Y:S02]  /*0550*/  FMUL R16, R16, R16 ;  /* 0x0000001010107220 */ /* 0x000fe40000400000 */
[----:B------:R-:W-:Y:S02]  /*0560*/  FSEL R23, R26, R23, !P1 ;  /* 0x000000171a177208 */ /* 0x000fe40004800000 */
[----:B------:R-:W-:-:S05]  /*0570*/  FFMA R16, R17, R17, R16 ;  /* 0x0000001111107223 */ /* 0x000fca0000000010 */
[----:B------:R-:W-:-:S04]  /*0580*/  FSETP.GEU.AND P1, PT, R16, R23, PT ;  /* 0x000000171000720b */ /* 0x000fc80003f2e000 */
[----:B------:R-:W-:Y:S02]  /*0590*/  FSEL R16, R16, R23, !P1 ;  /* 0x0000001710107208 */ /* 0x000fe40004800000 */
[----:B------:R-:W-:-:S04]  /*05a0*/  IADD3 R6, PT, PT, R6, 0x8, RZ ;  /* 0x0000000806067810 */ /* 0x000fc80007ffe0ff */
[----:B------:R-:W-:Y:S02]  /*05b0*/  ISETP.NE.AND P2, PT, R6, RZ, PT ;  /* 0x000000ff0600720c */ /* 0x000fe40003f45270 */
[----:B0-----:R-:W-:Y:S02]  /*05c0*/  IADD3 R4, P3, PT, R4, 0x20, RZ ;  /* 0x0000002004047810 */ /* 0x001fe40007f7e0ff */
[----:B------:R-:W-:Y:S02]  /*05d0*/  IADD3 R2, P4, PT, R2, 0x20, RZ ;  /* 0x0000002002027810 */ /* 0x000fe40007f9e0ff */
[----:B------:R-:W-:Y:S02]  /*05e0*/  IADD3.X R5, PT, PT, RZ, R5, RZ, P3, !PT ;  /* 0x00000005ff057210 */ /* 0x000fe40001ffe4ff */
[----:B------:R-:W-:Y:S01]  /*05f0*/  IADD3.X R3, PT, PT, RZ, R3, RZ, P4, !PT ;  /* 0x00000003ff037210 */ /* 0x000fe200027fe4ff */
[----:B--2---:R-:W-:Y:S01]  /*0600*/  FADD R18, R13, -R18 ;  /* 0x800000120d127221 */ /* 0x004fe20000000000 */
[----:B---3--:R-:W-:-:S03]  /*0610*/  FADD R7, R12, -R7 ;  /* 0x800000070c077221 */ /* 0x008fc60000000000 */
[----:B------:R-:W-:-:S04]  /*0620*/  FMUL R18, R18, R18 ;  /* 0x0000001212127220 */ /* 0x000fc80000400000 */
[----:B------:R-:W-:Y:S01]  /*0630*/  FFMA R7, R7, R7, R18 ;  /* 0x0000000707077223 */ /* 0x000fe20000000012 */
[----:B----4-:R-:W-:Y:S01]  /*0640*/  FADD R20, R13, -R20 ;  /* 0x800000140d147221 */ /* 0x010fe20000000000 */
[----:B------:R-:W-:-:S03]  /*0650*/  FADD R15, R12, -R15 ;  /* 0x8000000f0c0f7221 */ /* 0x000fc60000000000 */
[----:B------:R-:W-:Y:S01]  /*0660*/  FMUL R20, R20, R20 ;  /* 0x0000001414147220 */ /* 0x000fe20000400000 */
[-C--:B------:R-:W-:Y:S01]  /*0670*/  FSETP.GEU.AND P1, PT, R7, R16.reuse, PT ;  /* 0x000000100700720b */ /* 0x080fe20003f2e000 */
[----:B------:R-:W-:Y:S02]  /*0680*/  FADD R22, R13, -R22 ;  /* 0x800000160d167221 */ /* 0x000fe40000000000 */
[----:B------:R-:W-:Y:S01]  /*0690*/  FFMA R20, R15, R15, R20 ;  /* 0x0000000f0f147223 */ /* 0x000fe20000000014 */
[----:B------:R-:W-:Y:S01]  /*06a0*/  FSEL R7, R7, R16, !P1 ;  /* 0x0000001007077208 */ /* 0x000fe20004800000 */
[----:B------:R-:W-:Y:S01]  /*06b0*/  FADD R21, R12, -R21 ;  /* 0x800000150c157221 */ /* 0x000fe20000000000 */
[----:B------:R-:W-:Y:S02]  /*06c0*/  FMUL R22, R22, R22 ;  /* 0x0000001616167220 */ /* 0x000fe40000400000 */
[----:B------:R-:W-:Y:S01]  /*06d0*/  FSETP.GEU.AND P1, PT, R20, R7, PT ;  /* 0x000000071400720b */ /* 0x000fe20003f2e000 */
[----:B------:R-:W-:Y:S01]  /*06e0*/  FADD R24, R13, -R24 ;  /* 0x800000180d187221 */ /* 0x000fe20000000000 */
[----:B------:R-:W-:-:S02]  /*06f0*/  FFMA R22, R21, R21, R22 ;  /* 0x0000001515167223 */ /* 0x000fc40000000016 */
[----:B------:R-:W-:Y:S01]  /*0700*/  FSEL R7, R20, R7, !P1 ;  /* 0x0000000714077208 */ /* 0x000fe20004800000 */
[----:B------:R-:W-:Y:S01]  /*0710*/  FADD R25, R12, -R25 ;  /* 0x800000190c197221 */ /* 0x000fe20000000000 */
[----:B------:R-:W-:Y:S02]  /*0720*/  FMUL R24, R24, R24 ;  /* 0x0000001818187220 */ /* 0x000fe40000400000 */
[C---:B------:R-:W-:Y:S02]  /*0730*/  FSETP.GEU.AND P1, PT, R22.reuse, R7, PT ;  /* 0x000000071600720b */ /* 0x040fe40003f2e000 */
[----:B------:R-:W-:Y:S02]  /*0740*/  FFMA R24, R25, R25, R24 ;  /* 0x0000001919187223 */ /* 0x000fe40000000018 */
[----:B------:R-:W-:-:S04]  /*0750*/  FSEL R7, R22, R7, !P1 ;  /* 0x0000000716077208 */ /* 0x000fc80004800000 */
[----:B------:R-:W-:-:S04]  /*0760*/  FSETP.GEU.AND P1, PT, R24, R7, PT ;  /* 0x000000071800720b */ /* 0x000fc80003f2e000 */
[----:B------:R-:W-:Y:S01]  /*0770*/  FSEL R15, R24, R7, !P1 ;  /* 0x00000007180f7208 */ /* 0x000fe20004800000 */
[----:B------:R-:W-:Y:S08]  /*0780*/  @P2 BRA `(.L_x_9) ;  /* 0xfffffff800e42947 */ /* 0x000ff0000383ffff */
[----:B------:R-:W-:-:S07]  /*0790*/  MOV R21, R8 ;  /* 0x0000000800157202 */ /* 0x000fce0000000f00 */
.L_x_8:
[----:B------:R-:W-:-:S13]  /*07a0*/  ISETP.NE.AND P1, PT, R19, RZ, PT ;  /* 0x000000ff1300720c */ /* 0x000fda0003f25270 */
[----:B------:R-:W-:Y:S05]  /*07b0*/  @!P1 BRA `(.L_x_10) ;  /* 0x00000004002c9947 */ /* 0x000fea0003800000 */
[----:B------:R-:W-:Y:S01]  /*07c0*/  ISETP.NE.AND P1, PT, R10, RZ, PT ;  /* 0x000000ff0a00720c */ /* 0x000fe20003f25270 */
[----:B------:R-:W-:-:S12]  /*07d0*/  @!P0 BRA `(.L_x_11) ;  /* 0x0000000000948947 */ /* 0x000fd80003800000 */
[----:B------:R-:W0:Y:S08]  /*07e0*/  LDC.64 R4, c[0x0][0x3a8] ;  /* 0x0000ea00ff047b82 */ /* 0x000e300000000a00 */
[----:B------:R-:W1:Y:S01]  /*07f0*/  LDC.64 R2, c[0x0][0x3a0] ;  /* 0x0000e800ff027b82 */ /* 0x000e620000000a00 */
[----:B0-----:R-:W-:-:S05]  /*0800*/  IMAD.WIDE.U32 R4, R21, 0x4, R4 ;  /* 0x0000000415047825 */ /* 0x001fca00078e0004 */
[----:B------:R-:W2:Y:S01]  /*0810*/  LDG.E R18, desc[UR12][R4.64] ;  /* 0x0000000c04127981 */ /* 0x000ea2000c1e1900 */
[----:B-1----:R-:W-:-:S03]  /*0820*/  IMAD.WIDE.U32 R2, R21, 0x4, R2 ;  /* 0x0000000415027825 */ /* 0x002fc600078e0002 */
[----:B------:R-:W3:Y:S04]  /*0830*/  LDG.E R20, desc[UR12][R4.64+0x4] ;  /* 0x0000040c04147981 */ /* 0x000ee8000c1e1900 */
[----:B------:R-:W4:Y:S04]  /*0840*/  LDG.E R23, desc[UR12][R2.64] ;  /* 0x0000000c02177981 */ /* 0x000f28000c1e1900 */
[----:B------:R-:W3:Y:S04]  /*0850*/  LDG.E R25, desc[UR12][R2.64+0x4] ;  /* 0x0000040c02197981 */ /* 0x000ee8000c1e1900 */
[----:B------:R-:W3:Y:S04]  /*0860*/  LDG.E R6, desc[UR12][R4.64+0x8] ;  /* 0x0000080c04067981 */ /* 0x000ee8000c1e1900 */
[----:B------:R-:W3:Y:S04]  /*0870*/  LDG.E R7, desc[UR12][R2.64+0x8] ;  /* 0x0000080c02077981 */ /* 0x000ee8000c1e1900 */
[----:B------:R-:W3:Y:S04]  /*0880*/  LDG.E R16, desc[UR12][R4.64+0xc] ;  /* 0x00000c0c04107981 */ /* 0x000ee8000c1e1900 */
[----:B------:R-:W3:Y:S01]  /*0890*/  LDG.E R17, desc[UR12][R2.64+0xc] ;  /* 0x00000c0c02117981 */ /* 0x000ee2000c1e1900 */
[----:B------:R-:W-:Y:S01]  /*08a0*/  IADD3 R21, PT, PT, R21, 0x4, RZ ;  /* 0x0000000415157810 */ /* 0x000fe20007ffe0ff */
[----:B--2--5:R-:W-:-:S04]  /*08b0*/  FADD R18, R13, -R18 ;  /* 0x800000120d127221 */ /* 0x024fc80000000000 */
[----:B------:R-:W-:Y:S01]  /*08c0*/  FMUL R18, R18, R18 ;  /* 0x0000001212127220 */ /* 0x000fe20000400000 */
[----:B----4-:R-:W-:Y:S01]  /*08d0*/  FADD R23, R12, -R23 ;  /* 0x800000170c177221 */ /* 0x010fe20000000000 */
[----:B---3--:R-:W-:-:S03]  /*08e0*/  FADD R20, R13, -R20 ;  /* 0x800000140d147221 */ /* 0x008fc60000000000 */
[----:B------:R-:W-:Y:S01]  /*08f0*/  FFMA R18, R23, R23, R18 ;  /* 0x0000001717127223 */ /* 0x000fe20000000012 */
[----:B------:R-:W-:Y:S01]  /*0900*/  FADD R25, R12, -R25 ;  /* 0x800000190c197221 */ /* 0x000fe20000000000 */
[----:B------:R-:W-:-:S03]  /*0910*/  FMUL R20, R20, R20 ;  /* 0x0000001414147220 */ /* 0x000fc60000400000 */
[C---:B------:R-:W-:Y:S01]  /*0920*/  FSETP.GEU.AND P2, PT, R18.reuse, R15, PT ;  /* 0x0000000f1200720b */ /* 0x040fe20003f4e000 */
[----:B------:R-:W-:Y:S01]  /*0930*/  FADD R6, R13, -R6 ;  /* 0x800000060d067221 */ /* 0x000fe20000000000 */
[----:B------:R-:W-:Y:S02]  /*0940*/  FFMA R20, R25, R25, R20 ;  /* 0x0000001919147223 */ /* 0x000fe40000000014 */
        /* <DEDUP_REMOVED lines=13> */
[----:B------:R-:W-:-:S09]  /*0a20*/  FSEL R15, R16, R15, !P2 ;  /* 0x0000000f100f7208 */ /* 0x000fd20005000000 */
.L_x_11:
[----:B------:R-:W-:Y:S05]  /*0a30*/  @!P1 BRA `(.L_x_10) ;  /* 0x00000000008c9947 */ /* 0x000fea0003800000 */
[----:B------:R-:W0:Y:S01]  /*0a40*/  LDC.64 R16, c[0x0][0x3a8] ;  /* 0x0000ea00ff107b82 */ /* 0x000e220000000a00 */
[----:B------:R-:W-:Y:S02]  /*0a50*/  ISETP.NE.AND P2, PT, R10, 0x1, PT ;  /* 0x000000010a00780c */ /* 0x000fe40003f45270 */
[----:B------:R-:W-:-:S05]  /*0a60*/  LOP3.LUT P1, RZ, R14, 0x1, RZ, 0xc0, !PT ;  /* 0x000000010eff7812 */ /* 0x000fca000782c0ff */
[----:B------:R-:W1:Y:S08]  /*0a70*/  LDC.64 R2, c[0x0][0x3a0] ;  /* 0x0000e800ff027b82 */ /* 0x000e700000000a00 */
[----:B------:R-:W2:Y:S08]  /*0a80*/  LDC.64 R4, c[0x0][0x3a8] ;  /* 0x0000ea00ff047b82 */ /* 0x000eb00000000a00 */
[----:B------:R-:W3:Y:S01]  /*0a90*/  LDC.64 R6, c[0x0][0x3a0] ;  /* 0x0000e800ff067b82 */ /* 0x000ee20000000a00 */
[----:B0-----:R-:W-:-:S05]  /*0aa0*/  @P2 IMAD.WIDE.U32 R16, R21, 0x4, R16 ;  /* 0x0000000415102825 */ /* 0x001fca00078e0010 */
[----:B------:R-:W4:Y:S01]  /*0ab0*/  @P2 LDG.E R14, desc[UR12][R16.64] ;  /* 0x0000000c100e2981 */ /* 0x000f22000c1e1900 */
[C---:B-1----:R-:W-:Y:S01]  /*0ac0*/  @P2 IMAD.WIDE.U32 R2, R21.reuse, 0x4, R2 ;  /* 0x0000000415022825 */ /* 0x042fe200078e0002 */
[----:B------:R-:W-:Y:S02]  /*0ad0*/  @P2 IADD3 R21, PT, PT, R21, 0x2, RZ ;  /* 0x0000000215152810 */ /* 0x000fe40007ffe0ff */
[----:B------:R-:W4:Y:S04]  /*0ae0*/  @P2 LDG.E R18, desc[UR12][R16.64+0x4] ;  /* 0x0000040c10122981 */ /* 0x000f28000c1e1900 */
[----:B------:R-:W4:Y:S01]  /*0af0*/  @P2 LDG.E R23, desc[UR12][R2.64] ;  /* 0x0000000c02172981 */ /* 0x000f22000c1e1900 */
[----:B--2---:R-:W-:-:S03]  /*0b00*/  @P1 IMAD.WIDE.U32 R4, R21, 0x4, R4 ;  /* 0x0000000415041825 */ /* 0x004fc600078e0004 */
[----:B------:R-:W2:Y:S04]  /*0b10*/  @P2 LDG.E R25, desc[UR12][R2.64+0x4] ;  /* 0x0000040c02192981 */ /* 0x000ea8000c1e1900 */
[----:B------:R-:W2:Y:S01]  /*0b20*/  @P1 LDG.E R4, desc[UR12][R4.64] ;  /* 0x0000000c04041981 */ /* 0x000ea2000c1e1900 */
[----:B---3--:R-:W-:-:S06]  /*0b30*/  @P1 IMAD.WIDE.U32 R6, R21, 0x4, R6 ;  /* 0x0000000415061825 */ /* 0x008fcc00078e0006 */
[----:B------:R-:W3:Y:S01]  /*0b40*/  @P1 LDG.E R7, desc[UR12][R6.64] ;  /* 0x0000000c06071981 */ /* 0x000ee2000c1e1900 */
[----:B----45:R-:W-:-:S04]  /*0b50*/  @P2 FADD R14, R13, -R14 ;  /* 0x8000000e0d0e2221 */ /* 0x030fc80000000000 */
[----:B------:R-:W-:Y:S01]  /*0b60*/  @P2 FMUL R14, R14, R14 ;  /* 0x0000000e0e0e2220 */ /* 0x000fe20000400000 */
[----:B------:R-:W-:Y:S01]  /*0b70*/  @P2 FADD R23, R12, -R23 ;  /* 0x800000170c172221 */ /* 0x000fe20000000000 */
[----:B------:R-:W-:-:S03]  /*0b80*/  @P2 FADD R18, R13, -R18 ;  /* 0x800000120d122221 */ /* 0x000fc60000000000 */
[----:B------:R-:W-:Y:S01]  /*0b90*/  @P2 FFMA R14, R23, R23, R14 ;  /* 0x00000017170e2223 */ /* 0x000fe2000000000e */
[----:B--2---:R-:W-:Y:S01]  /*0ba0*/  @P2 FADD R25, R12, -R25 ;  /* 0x800000190c192221 */ /* 0x004fe20000000000 */
[----:B------:R-:W-:-:S03]  /*0bb0*/  @P2 FMUL R18, R18, R18 ;  /* 0x0000001212122220 */ /* 0x000fc60000400000 */
[C---:B------:R-:W-:Y:S01]  /*0bc0*/  @P2 FSETP.GEU.AND P3, PT, R14.reuse, R15, PT ;  /* 0x0000000f0e00220b */ /* 0x040fe20003f6e000 */
[----:B------:R-:W-:Y:S01]  /*0bd0*/  @P2 FFMA R25, R25, R25, R18 ;  /* 0x0000001919192223 */ /* 0x000fe20000000012 */
[----:B------:R-:W-:Y:S02]  /*0be0*/  @P1 FADD R4, R13, -R4 ;  /* 0x800000040d041221 */ /* 0x000fe40000000000 */
[----:B------:R-:W-:Y:S02]  /*0bf0*/  @P2 FSEL R14, R14, R15, !P3 ;  /* 0x0000000f0e0e2208 */ /* 0x000fe40005800000 */
[----:B------:R-:W-:Y:S01]  /*0c00*/  @P1 FMUL R4, R4, R4 ;  /* 0x0000000404041220 */ /* 0x000fe20000400000 */
[----:B---3--:R-:W-:Y:S01]  /*0c10*/  @P1 FADD R7, R12, -R7 ;  /* 0x800000070c071221 */ /* 0x008fe20000000000 */
[----:B------:R-:W-:-:S03]  /*0c20*/  @P2 FSETP.GEU.AND P3, PT, R25, R14, PT ;  /* 0x0000000e1900220b */ /* 0x000fc60003f6e000 */
[----:B------:R-:W-:Y:S01]  /*0c30*/  @P1 FFMA R4, R7, R7, R4 ;  /* 0x0000000707041223 */ /* 0x000fe20000000004 */
[----:B------:R-:W-:-:S04]  /*0c40*/  @P2 FSEL R15, R25, R14, !P3 ;  /* 0x0000000e190f2208 */ /* 0x000fc80005800000 */
[----:B------:R-:W-:-:S04]  /*0c50*/  @P1 FSETP.GEU.AND P2, PT, R4, R15, PT ;  /* 0x0000000f0400120b */ /* 0x000fc80003f4e000 */
[----:B------:R-:W-:-:S09]  /*0c60*/  @P1 FSEL R15, R4, R15, !P2 ;  /* 0x0000000f040f1208 */ /* 0x000fd20005000000 */
.L_x_10:
[----:B------:R-:W0:Y:S01]  /*0c70*/  LDC.64 R2, c[0x0][0x390] ;  /* 0x0000e400ff027b82 */ /* 0x000e220000000a00 */
[----:B------:R-:W1:Y:S01]  /*0c80*/  LDCU UR4, c[0x0][0x398] ;  /* 0x00007300ff0477ac */ /* 0x000e620008000800 */
[----:B0-----:R-:W-:Y:S01]  /*0c90*/  IMAD.WIDE R2, R9, 0x4, R2 ;  /* 0x0000000409027825 */ /* 0x001fe200078e0202 */
[----:B------:R-:W-:-:S04]  /*0ca0*/  IADD3 R9, PT, PT, R0, R9, RZ ;  /* 0x0000000900097210 */ /* 0x000fc80007ffe0ff */
[----:B------:R0:W-:Y:S01]  /*0cb0*/  STG.E desc[UR12][R2.64+0x4], R15 ;  /* 0x0000040f02007986 */ /* 0x0001e2000c10190c */
[----:B-1----:R-:W-:-:S13]  /*0cc0*/  ISETP.GE.AND P1, PT, R9, UR4, PT ;  /* 0x0000000409007c0c */ /* 0x002fda000bf26270 */
[----:B0-----:R-:W-:Y:S05]  /*0cd0*/  @!P1 BRA `(.L_x_12) ;  /* 0xfffffff400389947 */ /* 0x001fea000383ffff */
[----:B------:R-:W-:Y:S05]  /*0ce0*/  EXIT ;  /* 0x000000000000794d */ /* 0x000fea0003800000 */
.L_x_13:
        /* <DEDUP_REMOVED lines=9> */
.L_x_16:


//--------------------- .nv.shared.reserved.0     --------------------------
	.section	.nv.shared.reserved.0,"aw",@nobits
	.weak		__nv_reservedSMEM_offset_0_alias
	.size		__nv_reservedSMEM_offset_0_alias, 0, 64
	.other		__nv_reservedSMEM_offset_0_alias,@"STO_CUDA_RESERVED_SHARED STV_DEFAULT"
__nv_reservedSMEM_offset_0_alias:
	.zero		0
	.zero		64


//--------------------- .nv.global                --------------------------
	.section	.nv.global,"aw",@nobits
.nv.global:
	.type		_ZN34_INTERNAL_25d094c9_4_k_cu_6376b39a6thrust24THRUST_300001_SM_1000_NS3seqE,@object
	.size		_ZN34_INTERNAL_25d094c9_4_k_cu_6376b39a6thrust24THRUST_300001_SM_1000_NS3seqE,(_ZN34_INTERNAL_25d094c9_4_k_cu_6376b39a4cuda3std3__48in_placeE - _ZN34_INTERNAL_25d094c9_4_k_cu_6376b39a6thrust24THRUST_300001_SM_1000_NS3seqE)
_ZN34_INTERNAL_25d094c9_4_k_cu_6376b39a6thrust24THRUST_300001_SM_1000_NS3seqE:
	.zero		1
	.type		_ZN34_INTERNAL_25d094c9_4_k_cu_6376b39a4cuda3std3__48in_placeE,@object
	.size		_ZN34_INTERNAL_25d094c9_4_k_cu_6376b39a4cuda3std3__48in_placeE,(_ZN34_INTERNAL_25d094c9_4_k_cu_6376b39a4cuda3std6ranges3__45__cpo4sizeE - _ZN34_INTERNAL_25d094c9_4_k_cu_6376b39a4cuda3std3__48in_placeE)
_ZN34_INTERNAL_25d094c9_4_k_cu_6376b39a4cuda3std3__48in_placeE:
	.zero		1
	.type		_ZN34_INTERNAL_25d094c9_4_k_cu_6376b39a4cuda3std6ranges3__45__cpo4sizeE,@object
	.size		_ZN34_INTERNAL_25d094c9_4_k_cu_6376b39a4cuda3std6ranges3__45__cpo4sizeE,(_ZN34_INTERNAL_25d094c9_4_k_cu_6376b39a6thrust24THRUST_300001_SM_1000_NS12placeholders2_3E - _ZN34_INTERNAL_25d094c9_4_k_cu_6376b39a4cuda3std6ranges3__45__cpo4sizeE)
_ZN34_INTERNAL_25d094c9_4_k_cu_6376b39a4cuda3std6ranges3__45__cpo4sizeE:
	.zero		1
	.type		_ZN34_INTERNAL_25d094c9_4_k_cu_6376b39a6thrust24THRUST_300001_SM_1000_NS12placeholders2_3E,@object
	.size		_ZN34_INTERNAL_25d094c9_4_k_cu_6376b39a6thrust24THRUST_300001_SM_1000_NS12placeholders2_3E,(_ZN34_INTERNAL_25d094c9_4_k_cu_6376b39a4cuda3std3__45__cpo6cbeginE - _ZN34_INTERNAL_25d094c9_4_k_cu_6376b39a6thrust24THRUST_300001_SM_1000_NS12placeholders2_3E)
_ZN34_INTERNAL_25d094c9_4_k_cu_6376b39a6thrust24THRUST_300001_SM_1000_NS12placeholders2_3E:
	.zero		1
	.type		_ZN34_INTERNAL_25d094c9_4_k_cu_6376b39a4cuda3std3__45__cpo6cbeginE,@object
	.size		_ZN34_INTERNAL_25d094c9_4_k_cu_6376b39a4cuda3std3__45__cpo6cbeginE,(_ZN34_INTERNAL_25d094c9_4_k_cu_6376b39a4cuda3std6ranges3__45__cpo6cbeginE - _ZN34_INTERNAL_25d094c9_4_k_cu_6376b39a4cuda3std3__45__cpo6cbeginE)
_ZN34_INTERNAL_25d094c9_4_k_cu_6376b39a4cuda3std3__45__cpo6cbeginE:
	.zero		1
	.type		_ZN34_INTERNAL_25d094c9_4_k_cu_6376b39a4cuda3std6ranges3__45__cpo6cbeginE,@object
	.size		_ZN34_INTERNAL_25d094c9_4_k_cu_6376b39a4cuda3std6ranges3__45__cpo6cbeginE,(_ZN34_INTERNAL_25d094c9_4_k_cu_6376b39a6thrust24THRUST_300001_SM_1000_NS12placeholders2_7E - _ZN34_INTERNAL_25d094c9_4_k_cu_6376b39a4cuda3std6ranges3__45__cpo6cbeginE)
_ZN34_INTERNAL_25d094c9_4_k_cu_6376b39a4cuda3std6ranges3__45__cpo6cbeginE:
	.zero		1
	.type		_ZN34_INTERNAL_25d094c9_4_k_cu_6376b39a6thrust24THRUST_300001_SM_1000_NS12placeholders2_7E,@object
	.size		_ZN34_INTERNAL_25d094c9_4_k_cu_6376b39a6thrust24THRUST_300001_SM_1000_NS12placeholders2_7E,(_ZN34_INTERNAL_25d094c9_4_k_cu_6376b39a4cuda3std3__45__cpo7crbeginE - _ZN34_INTERNAL_25d094c9_4_k_cu_6376b39a6thrust24THRUST_300001_SM_1000_NS12placeholders2_7E)
_ZN34_INTERNAL_25d094c9_4_k_cu_6376b39a6thrust24THRUST_300001_SM_1000_NS12placeholders2_7E:
	.zero		1
	.type		_ZN34_INTERNAL_25d094c9_4_k_cu_6376b39a4cuda3std3__45__cpo7crbeginE,@object
	.size		_ZN34_INTERNAL_25d094c9_4_k_cu_6376b39a4cuda3std3__45__cpo7crbeginE,(_ZN34_INTERNAL_25d094c9_4_k_cu_6376b39a4cuda3std6ranges3__45__cpo4nextE - _ZN34_INTERNAL_25d094c9_4_k_cu_6376b39a4cuda3std3__45__cpo7crbeginE)
_ZN34_INTERNAL_25d094c9_4_k_cu_6376b39a4cuda3std3__45__cpo7crbeginE:
	.zero		1
	.type		_ZN34_INTERNAL_25d094c9_4_k_cu_6376b39a4cuda3std6ranges3__45__cpo4nextE,@object
	.size		_ZN34_INTERNAL_25d094c9_4_k_cu_6376b39a4cuda3std6ranges3__45__cpo4nextE,(_ZN34_INTERNAL_25d094c9_4_k_cu_6376b39a4cuda3std6ranges3__45__cpo4swapE - _ZN34_INTERNAL_25d094c9_4_k_cu_6376b39a4cuda3std6ranges3__45__cpo4nextE)
_ZN34_INTERNAL_25d094c9_4_k_cu_6376b39a4cuda3std6ranges3__45__cpo4nextE:
	.zero		1
	.type		_ZN34_INTERNAL_25d094c9_4_k_cu_6376b39a4cuda3std6ranges3__45__cpo4swapE,@object
	.size		_ZN34_INTERNAL_25d094c9_4_k_cu_6376b39a4cuda3std6ranges3__45__cpo4swapE,(_ZN34_INTERNAL_25d094c9_4_k_cu_6376b39a6thrust24THRUST_300001_SM_1000_NS8cuda_cub10par_nosyncE - _ZN34_INTERNAL_25d094c9_4_k_cu_6376b39a4cuda3std6ranges3__45__cpo4swapE)
_ZN34_INTERNAL_25d094c9_4_k_cu_6376b39a4cuda3std6ranges3__45__cpo4swapE:
	.zero		1
	.type		_ZN34_INTERNAL_25d094c9_4_k_cu_6376b39a6thrust24THRUST_300001_SM_1000_NS8cuda_cub10par_nosyncE,@object
	.size		_ZN34_INTERNAL_25d094c9_4_k_cu_6376b39a6thrust24THRUST_300001_SM_1000_NS8cuda_cub10par_nosyncE,(_ZN34_INTERNAL_25d094c9_4_k_cu_6376b39a6thrust24THRUST_300001_SM_1000_NS12placeholders2_9E - _ZN34_INTERNAL_25d094c9_4_k_cu_6376b39a6thrust24THRUST_300001_SM_1000_NS8cuda_cub10par_nosyncE)
_ZN34_INTERNAL_25d094c9_4_k_cu_6376b39a6thrust24THRUST_300001_SM_1000_NS8cuda_cub10par_nosyncE:
	.zero		1
	.type		_ZN34_INTERNAL_25d094c9_4_k_cu_6376b39a6thrust24THRUST_300001_SM_1000_NS12placeholders2_9E,@object
	.size		_ZN34_INTERNAL_25d094c9_4_k_cu_6376b39a6thrust24THRUST_300001_SM_1000_NS12placeholders2_9E,(_ZN34_INTERNAL_25d094c9_4_k_cu_6376b39a4cuda3std3__436_GLOBAL__N__25d094c9_4_k_cu_6376b39a6ignoreE - _ZN34_INTERNAL_25d094c9_4_k_cu_6376b39a6thrust24THRUST_300001_SM_1000_NS12placeholders2_9E)
_ZN34_INTERNAL_25d094c9_4_k_cu_6376b39a6thrust24THRUST_300001_SM_1000_NS12placeholders2_9E:
	.zero		1
	.type		_ZN34_INTERNAL_25d094c9_4_k_cu_6376b39a4cuda3std3__436_GLOBAL__N__25d094c9_4_k_cu_6376b39a6ignoreE,@object
	.size		_ZN34_INTERNAL_25d094c9_4_k_cu_6376b39a4cuda3std3__436_GLOBAL__N__25d094c9_4_k_cu_6376b39a6ignoreE,(_ZN34_INTERNAL_25d094c9_4_k_cu_6376b39a4cuda3std6ranges3__45__cpo4dataE - _ZN34_INTERNAL_25d094c9_4_k_cu_6376b39a4cuda3std3__436_GLOBAL__N__25d094c9_4_k_cu_6376b39a6ignoreE)
_ZN34_INTERNAL_25d094c9_4_k_cu_6376b39a4cuda3std3__436_GLOBAL__N__25d094c9_4_k_cu_6376b39a6ignoreE:
	.zero		1
	.type		_ZN34_INTERNAL_25d094c9_4_k_cu_6376b39a4cuda3std6ranges3__45__cpo4dataE,@object
	.size		_ZN34_INTERNAL_25d094c9_4_k_cu_6376b39a4cuda3std6ranges3__45__cpo4dataE,(_ZN34_INTERNAL_25d094c9_4_k_cu_6376b39a6thrust24THRUST_300001_SM_1000_NS12placeholders2_1E - _ZN34_INTERNAL_25d094c9_4_k_cu_6376b39a4cuda3std6ranges3__45__cpo4dataE)
_ZN34_INTERNAL_25d094c9_4_k_cu_6376b39a4cuda3std6ranges3__45__cpo4dataE:
	.zero		1
	.type		_ZN34_INTERNAL_25d094c9_4_k_cu_6376b39a6thrust24THRUST_300001_SM_1000_NS12placeholders2_1E,@object
	.size		_ZN34_INTERNAL_25d094c9_4_k_cu_6376b39a6thrust24THRUST_300001_SM_1000_NS12placeholders2_1E,(_ZN34_INTERNAL_25d094c9_4_k_cu_6376b39a4cuda3std3__45__cpo5beginE - _ZN34_INTERNAL_25d094c9_4_k_cu_6376b39a6thrust24THRUST_300001_SM_1000_NS12placeholders2_1E)
_ZN34_INTERNAL_25d094c9_4_k_cu_6376b39a6thrust24THRUST_300001_SM_1000_NS12placeholders2_1E:
	.zero		1
	.type		_ZN34_INTERNAL_25d094c9_4_k_cu_6376b39a4cuda3std3__45__cpo5beginE,@object
	.size		_ZN34_INTERNAL_25d094c9_4_k_cu_6376b39a4cuda3std3__45__cpo5beginE,(_ZN34_INTERNAL_25d094c9_4_k_cu_6376b39a4cuda3std6ranges3__45__cpo5beginE - _ZN34_INTERNAL_25d094c9_4_k_cu_6376b39a4cuda3std3__45__cpo5beginE)
_ZN34_INTERNAL_25d094c9_4_k_cu_6376b39a4cuda3std3__45__cpo5beginE:
	.zero		1
	.type		_ZN34_INTERNAL_25d094c9_4_k_cu_6376b39a4cuda3std6ranges3__45__cpo5beginE,@object
	.size		_ZN34_INTERNAL_25d094c9_4_k_cu_6376b39a4cuda3std6ranges3__45__cpo5beginE,(_ZN34_INTERNAL_25d094c9_4_k_cu_6376b39a6thrust24THRUST_300001_SM_1000_NS12placeholders2_5E - _ZN34_INTERNAL_25d094c9_4_k_cu_6376b39a4cuda3std6ranges3__45__cpo5beginE)
_ZN34_INTERNAL_25d094c9_4_k_cu_6376b39a4cuda3std6ranges3__45__cpo5beginE:
	.zero		1
	.type		_ZN34_INTERNAL_25d094c9_4_k_cu_6376b39a6thrust24THRUST_300001_SM_1000_NS12placeholders2_5E,@object
	.size		_ZN34_INTERNAL_25d094c9_4_k_cu_6376b39a6thrust24THRUST_300001_SM_1000_NS12placeholders2_5E,(_ZN34_INTERNAL_25d094c9_4_k_cu_6376b39a4cuda3std3__45__cpo6rbeginE - _ZN34_INTERNAL_25d094c9_4_k_cu_6376b39a6thrust24THRUST_300001_SM_1000_NS12placeholders2_5E)
_ZN34_INTERNAL_25d094c9_4_k_cu_6376b39a6thrust24THRUST_300001_SM_1000_NS12placeholders2_5E:
	.zero		1
	.type		_ZN34_INTERNAL_25d094c9_4_k_cu_6376b39a4cuda3std3__45__cpo6rbeginE,@object
	.size		_ZN34_INTERNAL_25d094c9_4_k_cu_6376b39a4cuda3std3__45__cpo6rbeginE,(_ZN34_INTERNAL_25d094c9_4_k_cu_6376b39a4cuda3std6ranges3__45__cpo7advanceE - _ZN34_INTERNAL_25d094c9_4_k_cu_6376b39a4cuda3std3__45__cpo6rbeginE)
_ZN34_INTERNAL_25d094c9_4_k_cu_6376b39a4cuda3std3__45__cpo6rbeginE:
	.zero		1
	.type		_ZN34_INTERNAL_25d094c9_4_k_cu_6376b39a4cuda3std6ranges3__45__cpo7advanceE,@object
	.size		_ZN34_INTERNAL_25d094c9_4_k_cu_6376b39a4cuda3std6ranges3__45__cpo7advanceE,(_ZN34_INTERNAL_25d094c9_4_k_cu_6376b39a4cuda3std3__47nulloptE - _ZN34_INTERNAL_25d094c9_4_k_cu_6376b39a4cuda3std6ranges3__45__cpo7advanceE)
_ZN34_INTERNAL_25d094c9_4_k_cu_6376b39a4cuda3std6ranges3__45__cpo7advanceE:
	.zero		1
	.type		_ZN34_INTERNAL_25d094c9_4_k_cu_6376b39a4cuda3std3__47nulloptE,@object
	.size		_ZN34_INTERNAL_25d094c9_4_k_cu_6376b39a4cuda3std3__47nulloptE,(_ZN34_INTERNAL_25d094c9_4_k_cu_6376b39a4cuda3std6ranges3__45__cpo8distanceE - _ZN34_INTERNAL_25d094c9_4_k_cu_6376b39a4cuda3std3__47nulloptE)
_ZN34_INTERNAL_25d094c9_4_k_cu_6376b39a4cuda3std3__47nulloptE:
	.zero		1
	.type		_ZN34_INTERNAL_25d094c9_4_k_cu_6376b39a4cuda3std6ranges3__45__cpo8distanceE,@object
	.size		_ZN34_INTERNAL_25d094c9_4_k_cu_6376b39a4cuda3std6ranges3__45__cpo8distanceE,(_ZN34_INTERNAL_25d094c9_4_k_cu_6376b39a6thrust24THRUST_300001_SM_1000_NS12placeholders3_10E - _ZN34_INTERNAL_25d094c9_4_k_cu_6376b39a4cuda3std6ranges3__45__cpo8distanceE)
_ZN34_INTERNAL_25d094c9_4_k_cu_6376b39a4cuda3std6ranges3__45__cpo8distanceE:
	.zero		1
	.type		_ZN34_INTERNAL_25d094c9_4_k_cu_6376b39a6thrust24THRUST_300001_SM_1000_NS12placeholders3_10E,@object
	.size		_ZN34_INTERNAL_25d094c9_4_k_cu_6376b39a6thrust24THRUST_300001_SM_1000_NS12placeholders3_10E,(_ZN34_INTERNAL_25d094c9_4_k_cu_6376b39a4cuda3std3__419piecewise_constructE - _ZN34_INTERNAL_25d094c9_4_k_cu_6376b39a6thrust24THRUST_300001_SM_1000_NS12placeholders3_10E)
_ZN34_INTERNAL_25d094c9_4_k_cu_6376b39a6thrust24THRUST_300001_SM_1000_NS12placeholders3_10E:
	.zero		1
	.type		_ZN34_INTERNAL_25d094c9_4_k_cu_6376b39a4cuda3std3__419piecewise_constructE,@object
	.size		_ZN34_INTERNAL_25d094c9_4_k_cu_6376b39a4cuda3std3__419piecewise_constructE,(_ZN34_INTERNAL_25d094c9_4_k_cu_6376b39a4cuda3std6ranges3__45__cpo5cdataE - _ZN34_INTERNAL_25d094c9_4_k_cu_6376b39a4cuda3std3__419piecewise_constructE)
_ZN34_INTERNAL_25d094c9_4_k_cu_6376b39a4cuda3std3__419piecewise_constructE:
	.zero		1
	.type		_ZN34_INTERNAL_25d094c9_4_k_cu_6376b39a4cuda3std6ranges3__45__cpo5cdataE,@object
	.size		_ZN34_INTERNAL_25d094c9_4_k_cu_6376b39a4cuda3std6ranges3__45__cpo5cdataE,(_ZN34_INTERNAL_25d094c9_4_k_cu_6376b39a6thrust24THRUST_300001_SM_1000_NS12placeholders2_2E - _ZN34_INTERNAL_25d094c9_4_k_cu_6376b39a4cuda3std6ranges3__45__cpo5cdataE)
_ZN34_INTERNAL_25d094c9_4_k_cu_6376b39a4cuda3std6ranges3__45__cpo5cdataE:
	.zero		1
	.type		_ZN34_INTERNAL_25d094c9_4_k_cu_6376b39a6thrust24THRUST_300001_SM_1000_NS12placeholders2_2E,@object
	.size		_ZN34_INTERNAL_25d094c9_4_k_cu_6376b39a6thrust24THRUST_300001_SM_1000_NS12placeholders2_2E,(_ZN34_INTERNAL_25d094c9_4_k_cu_6376b39a4cuda3std3__45__cpo3endE - _ZN34_INTERNAL_25d094c9_4_k_cu_6376b39a6thrust24THRUST_300001_SM_1000_NS12placeholders2_2E)
_ZN34_INTERNAL_25d094c9_4_k_cu_6376b39a6thrust24THRUST_300001_SM_1000_NS12placeholders2_2E:
	.zero		1
	.type		_ZN34_INTERNAL_25d094c9_4_k_cu_6376b39a4cuda3std3__45__cpo3endE,@object
	.size		_ZN34_INTERNAL_25d094c9_4_k_cu_6376b39a4cuda3std3__45__cpo3endE,(_ZN34_INTERNAL_25d094c9_4_k_cu_6376b39a4cuda3std6ranges3__45__cpo3endE - _ZN34_INTERNAL_25d094c9_4_k_cu_6376b39a4cuda3std3__45__cpo3endE)
_ZN34_INTERNAL_25d094c9_4_k_cu_6376b39a4cuda3std3__45__cpo3endE:
	.zero		1
	.type		_ZN34_INTERNAL_25d094c9_4_k_cu_6376b39a4cuda3std6ranges3__45__cpo3endE,@object
	.size		_ZN34_INTERNAL_25d094c9_4_k_cu_6376b39a4cuda3std6ranges3__45__cpo3endE,(_ZN34_INTERNAL_25d094c9_4_k_cu_6376b39a6thrust24THRUST_300001_SM_1000_NS12placeholders2_6E - _ZN34_INTERNAL_25d094c9_4_k_cu_6376b39a4cuda3std6ranges3__45__cpo3endE)
_ZN34_INTERNAL_25d094c9_4_k_cu_6376b39a4cuda3std6ranges3__45__cpo3endE:
	.zero		1
	.type		_ZN34_INTERNAL_25d094c9_4_k_cu_6376b39a6thrust24THRUST_300001_SM_1000_NS12placeholders2_6E,@object
	.size		_ZN34_INTERNAL_25d094c9_4_k_cu_6376b39a6thrust24THRUST_300001_SM_1000_NS12placeholders2_6E,(_ZN34_INTERNAL_25d094c9_4_k_cu_6376b39a4cuda3std3__45__cpo4rendE - _ZN34_INTERNAL_25d094c9_4_k_cu_6376b39a6thrust24THRUST_300001_SM_1000_NS12placeholders2_6E)
_ZN34_INTERNAL_25d094c9_4_k_cu_6376b39a6thrust24THRUST_300001_SM_1000_NS12placeholders2_6E:
	.zero		1
	.type		_ZN34_INTERNAL_25d094c9_4_k_cu_6376b39a4cuda3std3__45__cpo4rendE,@object
	.size		_ZN34_INTERNAL_25d094c9_4_k_cu_6376b39a4cuda3std3__45__cpo4rendE,(_ZN34_INTERNAL_25d094c9_4_k_cu_6376b39a4cuda3std6ranges3__45__cpo9iter_swapE - _ZN34_INTERNAL_25d094c9_4_k_cu_6376b39a4cuda3std3__45__cpo4rendE)
_ZN34_INTERNAL_25d094c9_4_k_cu_6376b39a4cuda3std3__45__cpo4rendE:
	.zero		1
	.type		_ZN34_INTERNAL_25d094c9_4_k_cu_6376b39a4cuda3std6ranges3__45__cpo9iter_swapE,@object
	.size		_ZN34_INTERNAL_25d094c9_4_k_cu_6376b39a4cuda3std6ranges3__45__cpo9iter_swapE,(_ZN34_INTERNAL_25d094c9_4_k_cu_6376b39a4cuda3std3__48unexpectE - _ZN34_INTERNAL_25d094c9_4_k_cu_6376b39a4cuda3std6ranges3__45__cpo9iter_swapE)
_ZN34_INTERNAL_25d094c9_4_k_cu_6376b39a4cuda3std6ranges3__45__cpo9iter_swapE:
	.zero		1
	.type		_ZN34_INTERNAL_25d094c9_4_k_cu_6376b39a4cuda3std3__48unexpectE,@object
	.size		_ZN34_INTERNAL_25d094c9_4_k_cu_6376b39a4cuda3std3__48unexpectE,(_ZN34_INTERNAL_25d094c9_4_k_cu_6376b39a6thrust24THRUST_300001_SM_1000_NS8cuda_cub3parE - _ZN34_INTERNAL_25d094c9_4_k_cu_6376b39a4cuda3std3__48unexpectE)
_ZN34_INTERNAL_25d094c9_4_k_cu_6376b39a4cuda3std3__48unexpectE:
	.zero		1
	.type		_ZN34_INTERNAL_25d094c9_4_k_cu_6376b39a6thrust24THRUST_300001_SM_1000_NS8cuda_cub3parE,@object
	.size		_ZN34_INTERNAL_25d094c9_4_k_cu_6376b39a6thrust24THRUST_300001_SM_1000_NS8cuda_cub3parE,(_ZN34_INTERNAL_25d094c9_4_k_cu_6376b39a6thrust24THRUST_300001_SM_1000_NS12placeholders2_4E - _ZN34_INTERNAL_25d094c9_4_k_cu_6376b39a6thrust24THRUST_300001_SM_1000_NS8cuda_cub3parE)
_ZN34_INTERNAL_25d094c9_4_k_cu_6376b39a6thrust24THRUST_300001_SM_1000_NS8cuda_cub3parE:
	.zero		1
	.type		_ZN34_INTERNAL_25d094c9_4_k_cu_6376b39a6thrust24THRUST_300001_SM_1000_NS12placeholders2_4E,@object
	.size		_ZN34_INTERNAL_25d094c9_4_k_cu_6376b39a6thrust24THRUST_300001_SM_1000_NS12placeholders2_4E,(_ZN34_INTERNAL_25d094c9_4_k_cu_6376b39a4cuda3std3__45__cpo4cendE - _ZN34_INTERNAL_25d094c9_4_k_cu_6376b39a6thrust24THRUST_300001_SM_1000_NS12placeholders2_4E)
_ZN34_INTERNAL_25d094c9_4_k_cu_6376b39a6thrust24THRUST_300001_SM_1000_NS12placeholders2_4E:
	.zero		1
	.type		_ZN34_INTERNAL_25d094c9_4_k_cu_6376b39a4cuda3std3__45__cpo4cendE,@object
	.size		_ZN34_INTERNAL_25d094c9_4_k_cu_6376b39a4cuda3std3__45__cpo4cendE,(_ZN34_INTERNAL_25d094c9_4_k_cu_6376b39a4cuda3std6ranges3__45__cpo4cendE - _ZN34_INTERNAL_25d094c9_4_k_cu_6376b39a4cuda3std3__45__cpo4cendE)
_ZN34_INTERNAL_25d094c9_4_k_cu_6376b39a4cuda3std3__45__cpo4cendE:
	.zero		1
	.type		_ZN34_INTERNAL_25d094c9_4_k_cu_6376b39a4cuda3std6ranges3__45__cpo4cendE,@object
	.size		_ZN34_INTERNAL_25d094c9_4_k_cu_6376b39a4cuda3std6ranges3__45__cpo4cendE,(_ZN34_INTERNAL_25d094c9_4_k_cu_6376b39a4cuda3std3__420unreachable_sentinelE - _ZN34_INTERNAL_25d094c9_4_k_cu_6376b39a4cuda3std6ranges3__45__cpo4cendE)
_ZN34_INTERNAL_25d094c9_4_k_cu_6376b39a4cuda3std6ranges3__45__cpo4cendE:
	.zero		1
	.type		_ZN34_INTERNAL_25d094c9_4_k_cu_6376b39a4cuda3std3__420unreachable_sentinelE,@object
	.size		_ZN34_INTERNAL_25d094c9_4_k_cu_6376b39a4cuda3std3__420unreachable_sentinelE,(_ZN34_INTERNAL_25d094c9_4_k_cu_6376b39a4cuda3std6ranges3__45__cpo5ssizeE - _ZN34_INTERNAL_25d094c9_4_k_cu_6376b39a4cuda3std3__420unreachable_sentinelE)
_ZN34_INTERNAL_25d094c9_4_k_cu_6376b39a4cuda3std3__420unreachable_sentinelE:
	.zero		1
	.type		_ZN34_INTERNAL_25d094c9_4_k_cu_6376b39a4cuda3std6ranges3__45__cpo5ssizeE,@object
	.size		_ZN34_INTERNAL_25d094c9_4_k_cu_6376b39a4cuda3std6ranges3__45__cpo5ssizeE,(_ZN34_INTERNAL_25d094c9_4_k_cu_6376b39a6thrust24THRUST_300001_SM_1000_NS12placeholders2_8E - _ZN34_INTERNAL_25d094c9_4_k_cu_6376b39a4cuda3std6ranges3__45__cpo5ssizeE)
_ZN34_INTERNAL_25d094c9_4_k_cu_6376b39a4cuda3std6ranges3__45__cpo5ssizeE:
	.zero		1
	.type		_ZN34_INTERNAL_25d094c9_4_k_cu_6376b39a6thrust24THRUST_300001_SM_1000_NS12placeholders2_8E,@object
	.size		_ZN34_INTERNAL_25d094c9_4_k_cu_6376b39a6thrust24THRUST_300001_SM_1000_NS12placeholders2_8E,(_ZN34_INTERNAL_25d094c9_4_k_cu_6376b39a4cuda3std3__45__cpo5crendE - _ZN34_INTERNAL_25d094c9_4_k_cu_6376b39a6thrust24THRUST_300001_SM_1000_NS12placeholders2_8E)
_ZN34_INTERNAL_25d094c9_4_k_cu_6376b39a6thrust24THRUST_300001_SM_1000_NS12placeholders2_8E:
	.zero		1
	.type		_ZN34_INTERNAL_25d094c9_4_k_cu_6376b39a4cuda3std3__45__cpo5crendE,@object
	.size		_ZN34_INTERNAL_25d094c9_4_k_cu_6376b39a4cuda3std3__45__cpo5crendE,(_ZN34_INTERNAL_25d094c9_4_k_cu_6376b39a4cuda3std6ranges3__45__cpo4prevE - _ZN34_INTERNAL_25d094c9_4_k_cu_6376b39a4cuda3std3__45__cpo5crendE)
_ZN34_INTERNAL_25d094c9_4_k_cu_6376b39a4cuda3std3__45__cpo5crendE:
	.zero		1
	.type		_ZN34_INTERNAL_25d094c9_4_k_cu_6376b39a4cuda3std6ranges3__45__cpo4prevE,@object
	.size		_ZN34_INTERNAL_25d094c9_4_k_cu_6376b39a4cuda3std6ranges3__45__cpo4prevE,(_ZN34_INTERNAL_25d094c9_4_k_cu_6376b39a4cuda3std6ranges3__45__cpo9iter_moveE - _ZN34_INTERNAL_25d094c9_4_k_cu_6376b39a4cuda3std6ranges3__45__cpo4prevE)
_ZN34_INTERNAL_25d094c9_4_k_cu_6376b39a4cuda3std6ranges3__45__cpo4prevE:
	.zero		1
	.type		_ZN34_INTERNAL_25d094c9_4_k_cu_6376b39a4cuda3std6ranges3__45__cpo9iter_moveE,@object
	.size		_ZN34_INTERNAL_25d094c9_4_k_cu_6376b39a4cuda3std6ranges3__45__cpo9iter_moveE,(_ZN34_INTERNAL_25d094c9_4_k_cu_6376b39a6thrust24THRUST_300001_SM_1000_NS6system6detail10sequential3seqE - _ZN34_INTERNAL_25d094c9_4_k_cu_6376b39a4cuda3std6ranges3__45__cpo9iter_moveE)
_ZN34_INTERNAL_25d094c9_4_k_cu_6376b39a4cuda3std6ranges3__45__cpo9iter_moveE:
	.zero		1
	.type		_ZN34_INTERNAL_25d094c9_4_k_cu_6376b39a6thrust24THRUST_300001_SM_1000_NS6system6detail10sequential3seqE,@object
	.size		_ZN34_INTERNAL_25d094c9_4_k_cu_6376b39a6thrust24THRUST_300001_SM_1000_NS6system6detail10sequential3seqE,(.L_31 - _ZN34_INTERNAL_25d094c9_4_k_cu_6376b39a6thrust24THRUST_300001_SM_1000_NS6system6detail10sequential3seqE)
_ZN34_INTERNAL_25d094c9_4_k_cu_6376b39a6thrust24THRUST_300001_SM_1000_NS6system6detail10sequential3seqE:
	.zero		1
.L_31:


//--------------------- .nv.constant0._ZN3cub18CUB_300001_SM_10006detail11EmptyKernelIvEEvv --------------------------
	.section	.nv.constant0._ZN3cub18CUB_300001_SM_10006detail11EmptyKernelIvEEvv,"a",@progbits
	.sectionflags	@""
	.align	4
.nv.constant0._ZN3cub18CUB_300001_SM_10006detail11EmptyKernelIvEEvv:
	.zero		896


//--------------------- .nv.constant0._Z14choice_clusterPKfS0_S0_iPfS1_if --------------------------
	.section	.nv.constant0._Z14choice_clusterPKfS0_S0_iPfS1_if,"a",@progbits
	.sectionflags	@""
	.align	4
.nv.constant0._Z14choice_clusterPKfS0_S0_iPfS1_if:
	.zero		952


//--------------------- .nv.constant0._Z12get_distancePKfS0_PfiS0_S0_i --------------------------
	.section	.nv.constant0._Z12get_distancePKfS0_PfiS0_S0_i,"a",@progbits
	.sectionflags	@""
	.align	4
.nv.constant0._Z12get_distancePKfS0_PfiS0_S0_i:
	.zero		948


//--------------------- SYMBOLS --------------------------

	.type		.nv.reservedSmem.offset0,@object
	.size		.nv.reservedSmem.offset0,0x4
